	.target	sm_100a

	.elftype	@"ET_EXEC"


//--------------------- .note.nv.tkinfo           --------------------------
	.section	.note.nv.tkinfo,"",@"SHT_NOTE"
	.sectionflags	@"SHF_NOTE_NV_TKINFO"
	.tkinfo
        /*0018*/ 	.word	0x00000002
        /*0030*/ 	.string	""
        /*0030*/ 	.string	"ptxas"
        /*0030*/ 	.string	"Cuda compilation tools, release 13.0, V13.0.88"
        /*0030*/ 	.string	"Build cuda_13.0.r13.0/compiler.36424714_0"
        /*0030*/ 	.string	"-arch sm_100a -m 64 "



//--------------------- .note.nv.cuinfo           --------------------------
	.section	.note.nv.cuinfo,"",@"SHT_NOTE"
	.sectionflags	@"SHF_NOTE_NV_CUINFO"
        /*0018*/ 	.short	0x0002
        /*001a*/ 	.short	0x0064
        /*001c*/ 	.short	0x0082
	.zero		2


//--------------------- .nv.info                  --------------------------
	.section	.nv.info,"",@"SHT_CUDA_INFO"
	.align	4


	//----- nvinfo : EIATTR_REGCOUNT
	.align		4
        /*0000*/ 	.byte	0x04, 0x2f
        /*0002*/ 	.short	(.L_20 - .L_19)
	.align		4
.L_19:
        /*0004*/ 	.word	index@(_ZN7cutlass13device_kernelINS_4gemm6kernel13GemmUniversalIN4cute5tupleIJiiiiEEENS1_10collective13CollectiveMmaINS1_35MainloopSm100TmaUmmaWarpSpecializedILi16ELi2ELi4ENS5_IJNS4_1CILi2EEENSA_ILi4EEENSA_ILi1EEEEEEEENS5_IJNSA_ILi128EEENSA_ILi256EEENSA_ILi64EEEEEENS_12float_e4m3_tENS5_IJlSD_lEEESK_SL_NS4_8TiledMMAINS4_8MMA_AtomIJNS4_10MMA_TraitsINS4_25SM100_MMA_F8F6F4_2x1SM_SSEJSK_SK_fSG_SH_NS4_17integral_constantINS4_4UMMA5MajorELSS_0EEEST_NSQ_INSR_7ScaleInELSU_0EEESV_EEEEEENS4_6LayoutINS5_IJSD_SD_SD_EEENS5_IJNSA_ILi0EEES10_S10_EEEEENS5_IJNS4_10UnderscoreES13_S13_EEEEENS4_28SM100_TMA_2SM_LOAD_MULTICASTENS4_14ComposedLayoutINS4_7SwizzleILi2ELi4ELi3EEENS4_18smem_ptr_flag_bitsILi8EEENSY_INS5_IJNSA_ILi8EEESI_EEENS5_IJSI_SD_EEEEEEEvNS4_8identityENS4_18SM100_TMA_2SM_LOADES1G_vS1H_EENS_8epilogue10collective18CollectiveEpilogueINS1K_23Sm100TmaWarpSpecializedILi4ELi2ELi32ELb0ELb0EEEJNS5_IJSI_SH_SI_EEENS5_IJNSY_ISI_SD_EENSY_INS5_IJNSA_ILi32EEESB_EEENS5_IJSD_SG_EEEEEEEESK_SL_SK_SL_NS1K_6fusion15FusionCallbacksIS1O_NS1W_17LinearCombinationISK_fSK_fLNS_15FloatRoundStyleE2EEES1P_S1V_JEEENS4_5SM1004TMEM4LOAD26SM100_TMEM_LOAD_32dp32b32xENS4_13SM90_TMA_LOADENS17_INS18_ILi1ELi4ELi3EEES1B_NSY_INS5_IJS1C_S1R_EEENS5_IJS1R_SD_EEEEEEENS4_39AutoVectorizingCopyWithAssumedAlignmentILi128EEENS4_14SM90_TMA_STOREES2B_S2D_S2D_EEEvvEEEEvNT_6ParamsE)
        /*0008*/ 	.word	0x00000075


	//----- nvinfo : EIATTR_FRAME_SIZE
	.align		4
.L_20:
        /*000c*/ 	.byte	0x04, 0x11
        /*000e*/ 	.short	(.L_22 - .L_21)
	.align		4
.L_21:
        /*0010*/ 	.word	index@($__internal_2_$__cuda_sm10x_tcgen05_guardrail_trap_unallocated_columns_being_dealloced)
        /*0014*/ 	.word	0x00000000


	//----- nvinfo : EIATTR_FRAME_SIZE
	.align		4
.L_22:
        /*0018*/ 	.byte	0x04, 0x11
        /*001a*/ 	.short	(.L_24 - .L_23)
	.align		4
.L_23:
        /*001c*/ 	.word	index@($__internal_1_$__cuda_sm10x_tcgen05_guardrail_trap_phase_invalid_during_alloc)
        /*0020*/ 	.word	0x00000000


	//----- nvinfo : EIATTR_FRAME_SIZE
	.align		4
.L_24:
        /*0024*/ 	.byte	0x04, 0x11
        /*0026*/ 	.short	(.L_26 - .L_25)
	.align		4
.L_25:
        /*0028*/ 	.word	index@($__internal_0_$__cuda_sm10x_tcgen05_guardrail_trap_col_being_dealloced_not_returned_by_alloc)
        /*002c*/ 	.word	0x00000000


	//----- nvinfo : EIATTR_FRAME_SIZE
	.align		4
.L_26:
        /*0030*/ 	.byte	0x04, 0x11
        /*0032*/ 	.short	(.L_28 - .L_27)
	.align		4
.L_27:
        /*0034*/ 	.word	index@(_ZN7cutlass13device_kernelINS_4gemm6kernel13GemmUniversalIN4cute5tupleIJiiiiEEENS1_10collective13CollectiveMmaINS1_35MainloopSm100TmaUmmaWarpSpecializedILi16ELi2ELi4ENS5_IJNS4_1CILi2EEENSA_ILi4EEENSA_ILi1EEEEEEEENS5_IJNSA_ILi128EEENSA_ILi256EEENSA_ILi64EEEEEENS_12float_e4m3_tENS5_IJlSD_lEEESK_SL_NS4_8TiledMMAINS4_8MMA_AtomIJNS4_10MMA_TraitsINS4_25SM100_MMA_F8F6F4_2x1SM_SSEJSK_SK_fSG_SH_NS4_17integral_constantINS4_4UMMA5MajorELSS_0EEEST_NSQ_INSR_7ScaleInELSU_0EEESV_EEEEEENS4_6LayoutINS5_IJSD_SD_SD_EEENS5_IJNSA_ILi0EEES10_S10_EEEEENS5_IJNS4_10UnderscoreES13_S13_EEEEENS4_28SM100_TMA_2SM_LOAD_MULTICASTENS4_14ComposedLayoutINS4_7SwizzleILi2ELi4ELi3EEENS4_18smem_ptr_flag_bitsILi8EEENSY_INS5_IJNSA_ILi8EEESI_EEENS5_IJSI_SD_EEEEEEEvNS4_8identityENS4_18SM100_TMA_2SM_LOADES1G_vS1H_EENS_8epilogue10collective18CollectiveEpilogueINS1K_23Sm100TmaWarpSpecializedILi4ELi2ELi32ELb0ELb0EEEJNS5_IJSI_SH_SI_EEENS5_IJNSY_ISI_SD_EENSY_INS5_IJNSA_ILi32EEESB_EEENS5_IJSD_SG_EEEEEEEESK_SL_SK_SL_NS1K_6fusion15FusionCallbacksIS1O_NS1W_17LinearCombinationISK_fSK_fLNS_15FloatRoundStyleE2EEES1P_S1V_JEEENS4_5SM1004TMEM4LOAD26SM100_TMEM_LOAD_32dp32b32xENS4_13SM90_TMA_LOADENS17_INS18_ILi1ELi4ELi3EEES1B_NSY_INS5_IJS1C_S1R_EEENS5_IJS1R_SD_EEEEEEENS4_39AutoVectorizingCopyWithAssumedAlignmentILi128EEENS4_14SM90_TMA_STOREES2B_S2D_S2D_EEEvvEEEEvNT_6ParamsE)
        /*0038*/ 	.word	0x00000000


	//----- nvinfo : EIATTR_MIN_STACK_SIZE
	.align		4
.L_28:
        /*003c*/ 	.byte	0x04, 0x12
        /*003e*/ 	.short	(.L_30 - .L_29)
	.align		4
.L_29:
        /*0040*/ 	.word	index@(_ZN7cutlass13device_kernelINS_4gemm6kernel13GemmUniversalIN4cute5tupleIJiiiiEEENS1_10collective13CollectiveMmaINS1_35MainloopSm100TmaUmmaWarpSpecializedILi16ELi2ELi4ENS5_IJNS4_1CILi2EEENSA_ILi4EEENSA_ILi1EEEEEEEENS5_IJNSA_ILi128EEENSA_ILi256EEENSA_ILi64EEEEEENS_12float_e4m3_tENS5_IJlSD_lEEESK_SL_NS4_8TiledMMAINS4_8MMA_AtomIJNS4_10MMA_TraitsINS4_25SM100_MMA_F8F6F4_2x1SM_SSEJSK_SK_fSG_SH_NS4_17integral_constantINS4_4UMMA5MajorELSS_0EEEST_NSQ_INSR_7ScaleInELSU_0EEESV_EEEEEENS4_6LayoutINS5_IJSD_SD_SD_EEENS5_IJNSA_ILi0EEES10_S10_EEEEENS5_IJNS4_10UnderscoreES13_S13_EEEEENS4_28SM100_TMA_2SM_LOAD_MULTICASTENS4_14ComposedLayoutINS4_7SwizzleILi2ELi4ELi3EEENS4_18smem_ptr_flag_bitsILi8EEENSY_INS5_IJNSA_ILi8EEESI_EEENS5_IJSI_SD_EEEEEEEvNS4_8identityENS4_18SM100_TMA_2SM_LOADES1G_vS1H_EENS_8epilogue10collective18CollectiveEpilogueINS1K_23Sm100TmaWarpSpecializedILi4ELi2ELi32ELb0ELb0EEEJNS5_IJSI_SH_SI_EEENS5_IJNSY_ISI_SD_EENSY_INS5_IJNSA_ILi32EEESB_EEENS5_IJSD_SG_EEEEEEEESK_SL_SK_SL_NS1K_6fusion15FusionCallbacksIS1O_NS1W_17LinearCombinationISK_fSK_fLNS_15FloatRoundStyleE2EEES1P_S1V_JEEENS4_5SM1004TMEM4LOAD26SM100_TMEM_LOAD_32dp32b32xENS4_13SM90_TMA_LOADENS17_INS18_ILi1ELi4ELi3EEES1B_NSY_INS5_IJS1C_S1R_EEENS5_IJS1R_SD_EEEEEEENS4_39AutoVectorizingCopyWithAssumedAlignmentILi128EEENS4_14SM90_TMA_STOREES2B_S2D_S2D_EEEvvEEEEvNT_6ParamsE)
        /*0044*/ 	.word	0x00000000
.L_30:


//--------------------- .nv.compat                --------------------------
	.section	.nv.compat,"",@"SHT_CUDA_COMPAT_INFO"
	.align	4
        /*0000*/ 	.byte	0x02, 0x09, 0x01, 0x00, 0x02, 0x02, 0x02, 0x00, 0x02, 0x05, 0x05, 0x00, 0x03, 0x07, 0x01, 0x01
        /*0010*/ 	.byte	0x02, 0x03, 0x01, 0x00, 0x02, 0x06, 0x01, 0x00, 0x04, 0x0b, 0x08, 0x00, 0x09, 0x00, 0x00, 0x00
        /*0020*/ 	.byte	0x00, 0x00, 0x00, 0x00


//--------------------- .nv.info._ZN7cutlass13device_kernelINS_4gemm6kernel13GemmUniversalIN4cute5tupleIJiiiiEEENS1_10collective13CollectiveMmaINS1_35MainloopSm100TmaUmmaWarpSpecializedILi16ELi2ELi4ENS5_IJNS4_1CILi2EEENSA_ILi4EEENSA_ILi1EEEEEEEENS5_IJNSA_ILi128EEENSA_ILi256EEENSA_ILi64EEEEEENS_12float_e4m3_tENS5_IJlSD_lEEESK_SL_NS4_8TiledMMAINS4_8MMA_AtomIJNS4_10MMA_TraitsINS4_25SM100_MMA_F8F6F4_2x1SM_SSEJSK_SK_fSG_SH_NS4_17integral_constantINS4_4UMMA5MajorELSS_0EEEST_NSQ_INSR_7ScaleInELSU_0EEESV_EEEEEENS4_6LayoutINS5_IJSD_SD_SD_EEENS5_IJNSA_ILi0EEES10_S10_EEEEENS5_IJNS4_10UnderscoreES13_S13_EEEEENS4_28SM100_TMA_2SM_LOAD_MULTICASTENS4_14ComposedLayoutINS4_7SwizzleILi2ELi4ELi3EEENS4_18smem_ptr_flag_bitsILi8EEENSY_INS5_IJNSA_ILi8EEESI_EEENS5_IJSI_SD_EEEEEEEvNS4_8identityENS4_18SM100_TMA_2SM_LOADES1G_vS1H_EENS_8epilogue10collective18CollectiveEpilogueINS1K_23Sm100TmaWarpSpecializedILi4ELi2ELi32ELb0ELb0EEEJNS5_IJSI_SH_SI_EEENS5_IJNSY_ISI_SD_EENSY_INS5_IJNSA_ILi32EEESB_EEENS5_IJSD_SG_EEEEEEEESK_SL_SK_SL_NS1K_6fusion15FusionCallbacksIS1O_NS1W_17LinearCombinationISK_fSK_fLNS_15FloatRoundStyleE2EEES1P_S1V_JEEENS4_5SM1004TMEM4LOAD26SM100_TMEM_LOAD_32dp32b32xENS4_13SM90_TMA_LOADENS17_INS18_ILi1ELi4ELi3EEES1B_NSY_INS5_IJS1C_S1R_EEENS5_IJS1R_SD_EEEEEEENS4_39AutoVectorizingCopyWithAssumedAlignmentILi128EEENS4_14SM90_TMA_STOREES2B_S2D_S2D_EEEvvEEEEvNT_6ParamsE --------------------------
	.section	.nv.info._ZN7cutlass13device_kernelINS_4gemm6kernel13GemmUniversalIN4cute5tupleIJiiiiEEENS1_10collective13CollectiveMmaINS1_35MainloopSm100TmaUmmaWarpSpecializedILi16ELi2ELi4ENS5_IJNS4_1CILi2EEENSA_ILi4EEENSA_ILi1EEEEEEEENS5_IJNSA_ILi128EEENSA_ILi256EEENSA_ILi64EEEEEENS_12float_e4m3_tENS5_IJlSD_lEEESK_SL_NS4_8TiledMMAINS4_8MMA_AtomIJNS4_10MMA_TraitsINS4_25SM100_MMA_F8F6F4_2x1SM_SSEJSK_SK_fSG_SH_NS4_17integral_constantINS4_4UMMA5MajorELSS_0EEEST_NSQ_INSR_7ScaleInELSU_0EEESV_EEEEEENS4_6LayoutINS5_IJSD_SD_SD_EEENS5_IJNSA_ILi0EEES10_S10_EEEEENS5_IJNS4_10UnderscoreES13_S13_EEEEENS4_28SM100_TMA_2SM_LOAD_MULTICASTENS4_14ComposedLayoutINS4_7SwizzleILi2ELi4ELi3EEENS4_18smem_ptr_flag_bitsILi8EEENSY_INS5_IJNSA_ILi8EEESI_EEENS5_IJSI_SD_EEEEEEEvNS4_8identityENS4_18SM100_TMA_2SM_LOADES1G_vS1H_EENS_8epilogue10collective18CollectiveEpilogueINS1K_23Sm100TmaWarpSpecializedILi4ELi2ELi32ELb0ELb0EEEJNS5_IJSI_SH_SI_EEENS5_IJNSY_ISI_SD_EENSY_INS5_IJNSA_ILi32EEESB_EEENS5_IJSD_SG_EEEEEEEESK_SL_SK_SL_NS1K_6fusion15FusionCallbacksIS1O_NS1W_17LinearCombinationISK_fSK_fLNS_15FloatRoundStyleE2EEES1P_S1V_JEEENS4_5SM1004TMEM4LOAD26SM100_TMEM_LOAD_32dp32b32xENS4_13SM90_TMA_LOADENS17_INS18_ILi1ELi4ELi3EEES1B_NSY_INS5_IJS1C_S1R_EEENS5_IJS1R_SD_EEEEEEENS4_39AutoVectorizingCopyWithAssumedAlignmentILi128EEENS4_14SM90_TMA_STOREES2B_S2D_S2D_EEEvvEEEEvNT_6ParamsE,"",@"SHT_CUDA_INFO"
	.sectionflags	@""
	.align	4


	//----- nvinfo : EIATTR_CUDA_API_VERSION
	.align		4
        /*0000*/ 	.byte	0x04, 0x37
        /*0002*/ 	.short	(.L_32 - .L_31)
.L_31:
        /*0004*/ 	.word	0x00000082


	//----- nvinfo : EIATTR_KPARAM_INFO
	.align		4
.L_32:
        /*0008*/ 	.byte	0x04, 0x17
        /*000a*/ 	.short	(.L_34 - .L_33)
.L_33:
        /*000c*/ 	.word	0x00000000
        /*0010*/ 	.short	0x0000
        /*0012*/ 	.short	0x0000
        /*0014*/ 	.byte	0x00, 0xf0, 0x01, 0x20


	//----- nvinfo : EIATTR_AT_ENTRY_FRAGMENTS
	.align		4
.L_34:
        /*0018*/ 	.byte	0x04, 0x4f
        /*001a*/ 	.short	(.L_36 - .L_35)


	//   ....[0]....
.L_35:
        /*001c*/ 	.word	0x00000007


	//----- nvinfo : EIATTR_RESERVED_SMEM_USED
	.align		4
.L_36:
        /*0020*/ 	.byte	0x01, 0x41
	.zero		2


	//----- nvinfo : EIATTR_SPARSE_MMA_MASK
	.align		4
        /*0024*/ 	.byte	0x03, 0x50
        /*0026*/ 	.short	0x0000


	//----- nvinfo : EIATTR_TCGEN05_2CTA_USED
	.align		4
        /*0028*/ 	.byte	0x01, 0x52
	.zero		2


	//----- nvinfo : EIATTR_MAXREG_COUNT
	.align		4
        /*002c*/ 	.byte	0x03, 0x1b
        /*002e*/ 	.short	0x00ff


	//----- nvinfo : EIATTR_NUM_BARRIERS
	.align		4
        /*0030*/ 	.byte	0x02, 0x4c
        /*0032*/ 	.byte	0x07
	.zero		1


	//----- nvinfo : EIATTR_EXTERNS
	.align		4
        /*0034*/ 	.byte	0x04, 0x0f
        /*0036*/ 	.short	(.L_38 - .L_37)


	//   ....[0]....
	.align		4
.L_37:
        /*0038*/ 	.word	index@(__assertfail)


	//----- nvinfo : EIATTR_MERCURY_ISA_VERSION
	.align		4
.L_38:
        /*003c*/ 	.byte	0x03, 0x5f
        /*003e*/ 	.short	0x0101


	//----- nvinfo : EIATTR_INT_WARP_WIDE_INSTR_OFFSETS
	.align		4
        /*0040*/ 	.byte	0x04, 0x31
        /*0042*/ 	.short	(.L_40 - .L_39)


	//   ....[0]....
.L_39:
        /*0044*/ 	.word	0x00000f10


	//   ....[1]....
        /*0048*/ 	.word	0x00000fb0


	//   ....[2]....
        /*004c*/ 	.word	0x00004a60


	//   ....[3]....
        /*0050*/ 	.word	0x00004a80


	//   ....[4]....
        /*0054*/ 	.word	0x00004ab0


	//   ....[5]....
        /*0058*/ 	.word	0x00005620


	//   ....[6]....
        /*005c*/ 	.word	0x000056c0


	//   ....[7]....
        /*0060*/ 	.word	0x00005770


	//   ....[8]....
        /*0064*/ 	.word	0x000057e0


	//   ....[9]....
        /*0068*/ 	.word	0x000058a0


	//   ....[10]....
        /*006c*/ 	.word	0x00005940


	//   ....[11]....
        /*0070*/ 	.word	0x000059b0


	//   ....[12]....
        /*0074*/ 	.word	0x00005a70


	//   ....[13]....
        /*0078*/ 	.word	0x00005b10


	//   ....[14]....
        /*007c*/ 	.word	0x00005bb0


	//   ....[15]....
        /*0080*/ 	.word	0x00005ca0


	//   ....[16]....
        /*0084*/ 	.word	0x00005d70


	//----- nvinfo : EIATTR_COOP_GROUP_MASK_REGIDS
	.align		4
.L_40:
        /*0088*/ 	.byte	0x04, 0x29
        /*008a*/ 	.short	(.L_42 - .L_41)


	//   ....[0]....
.L_41:
        /*008c*/ 	.word	0xffffffff


	//   ....[1]....
        /*0090*/ 	.word	0xffffffff


	//   ....[2]....
        /*0094*/ 	.word	0xffffffff


	//   ....[3]....
        /*0098*/ 	.word	0xffffffff


	//   ....[4]....
        /*009c*/ 	.word	0xffffffff


	//   ....[5]....
        /*00a0*/ 	.word	0xffffffff


	//   ....[6]....
        /*00a4*/ 	.word	0xffffffff


	//   ....[7]....
        /*00a8*/ 	.word	0xffffffff


	//   ....[8]....
        /*00ac*/ 	.word	0xffffffff


	//   ....[9]....
        /*00b0*/ 	.word	0xffffffff


	//   ....[10]....
        /*00b4*/ 	.word	0xffffffff


	//   ....[11]....
        /*00b8*/ 	.word	0xffffffff


	//   ....[12]....
        /*00bc*/ 	.word	0xffffffff


	//   ....[13]....
        /*00c0*/ 	.word	0xffffffff


	//----- nvinfo : EIATTR_COOP_GROUP_INSTR_OFFSETS
	.align		4
.L_42:
        /*00c4*/ 	.byte	0x04, 0x28
        /*00c6*/ 	.short	(.L_44 - .L_43)


	//   ....[0]....
.L_43:
        /*00c8*/ 	.word	0x000000b0


	//   ....[1]....
        /*00cc*/ 	.word	0x00000510


	//   ....[2]....
        /*00d0*/ 	.word	0x00000880


	//   ....[3]....
        /*00d4*/ 	.word	0x00000a10


	//   ....[4]....
        /*00d8*/ 	.word	0x00000b00


	//   ....[5]....
        /*00dc*/ 	.word	0x00000c60


	//   ....[6]....
        /*00e0*/ 	.word	0x00000df0


	//   ....[7]....
        /*00e4*/ 	.word	0x00001030


	//   ....[8]....
        /*00e8*/ 	.word	0x000023c0


	//   ....[9]....
        /*00ec*/ 	.word	0x00003920


	//   ....[10]....
        /*00f0*/ 	.word	0x00003df0


	//   ....[11]....
        /*00f4*/ 	.word	0x00003e20


	//   ....[12]....
        /*00f8*/ 	.word	0x00004960


	//   ....[13]....
        /*00fc*/ 	.word	0x00004b70


	//----- nvinfo : EIATTR_VRC_CTA_INIT_COUNT
	.align		4
.L_44:
        /*0100*/ 	.byte	0x02, 0x4a
        /*0102*/ 	.byte	0x80
	.zero		1


	//----- nvinfo : EIATTR_SYSCALL_OFFSETS
	.align		4
        /*0104*/ 	.byte	0x04, 0x46
        /*0106*/ 	.short	(.L_46 - .L_45)


	//   ....[0]....
.L_45:
        /*0108*/ 	.word	0x000068e0


	//   ....[1]....
        /*010c*/ 	.word	0x00006a20


	//   ....[2]....
        /*0110*/ 	.word	0x00007200


	//   ....[3]....
        /*0114*/ 	.word	0x00007fe0


	//   ....[4]....
        /*0118*/ 	.word	0x00008d70


	//   ....[5]....
        /*011c*/ 	.word	0x00009b20


	//----- nvinfo : EIATTR_MBARRIER_INSTR_OFFSETS
	.align		4
.L_46:
        /*0120*/ 	.byte	0x04, 0x39
        /*0122*/ 	.short	(.L_48 - .L_47)


	//   ....[0]....
.L_47:
        /*0124*/ 	.word	0x00000660
        /*0128*/ 	.word	0x000000ff
        /*012c*/ 	.word	0x00000000
        /*0130*/ 	.short	0x0100
        /*0132*/ 	.byte	0x04
	.zero		1


	//   ....[1]....
        /*0134*/ 	.word	0x00000670
        /*0138*/ 	.word	0x000000ff
        /*013c*/ 	.word	0x00000080
        /*0140*/ 	.short	0x0100
        /*0142*/ 	.byte	0x04
	.zero		1


	//   ....[2]....
        /*0144*/ 	.word	0x00000680
        /*0148*/ 	.word	0x000000ff
        /*014c*/ 	.word	0x00000008
        /*0150*/ 	.short	0x0100
        /*0152*/ 	.byte	0x04
	.zero		1


	//   ....[3]....
        /*0154*/ 	.word	0x00000690
        /*0158*/ 	.word	0x000000ff
        /*015c*/ 	.word	0x00000088
        /*0160*/ 	.short	0x0100
        /*0162*/ 	.byte	0x04
	.zero		1


	//   ....[4]....
        /*0164*/ 	.word	0x000006a0
        /*0168*/ 	.word	0x000000ff
        /*016c*/ 	.word	0x00000010
        /*0170*/ 	.short	0x0100
        /*0172*/ 	.byte	0x04
	.zero		1


	//   ....[5]....
        /*0174*/ 	.word	0x000006b0
        /*0178*/ 	.word	0x000000ff
        /*017c*/ 	.word	0x00000090
        /*0180*/ 	.short	0x0100
        /*0182*/ 	.byte	0x04
	.zero		1


	//   ....[6]....
        /*0184*/ 	.word	0x000006c0
        /*0188*/ 	.word	0x000000ff
        /*018c*/ 	.word	0x00000018
        /*0190*/ 	.short	0x0100
        /*0192*/ 	.byte	0x04
	.zero		1


	//   ....[7]....
        /*0194*/ 	.word	0x000006d0
        /*0198*/ 	.word	0x000000ff
        /*019c*/ 	.word	0x00000098
        /*01a0*/ 	.short	0x0100
        /*01a2*/ 	.byte	0x04
	.zero		1


	//   ....[8]....
        /*01a4*/ 	.word	0x000006e0
        /*01a8*/ 	.word	0x000000ff
        /*01ac*/ 	.word	0x00000020
        /*01b0*/ 	.short	0x0100
        /*01b2*/ 	.byte	0x04
	.zero		1


	//   ....[9]....
        /*01b4*/ 	.word	0x000006f0
        /*01b8*/ 	.word	0x000000ff
        /*01bc*/ 	.word	0x000000a0
        /*01c0*/ 	.short	0x0100
        /*01c2*/ 	.byte	0x04
	.zero		1


	//   ....[10]....
        /*01c4*/ 	.word	0x00000700
        /*01c8*/ 	.word	0x000000ff
        /*01cc*/ 	.word	0x00000028
        /*01d0*/ 	.short	0x0100
        /*01d2*/ 	.byte	0x04
	.zero		1


	//   ....[11]....
        /*01d4*/ 	.word	0x00000710
        /*01d8*/ 	.word	0x000000ff
        /*01dc*/ 	.word	0x000000a8
        /*01e0*/ 	.short	0x0100
        /*01e2*/ 	.byte	0x04
	.zero		1


	//   ....[12]....
        /*01e4*/ 	.word	0x00000720
        /*01e8*/ 	.word	0x000000ff
        /*01ec*/ 	.word	0x00000030
        /*01f0*/ 	.short	0x0100
        /*01f2*/ 	.byte	0x04
	.zero		1


	//   ....[13]....
        /*01f4*/ 	.word	0x00000730
        /*01f8*/ 	.word	0x000000ff
        /*01fc*/ 	.word	0x000000b0
        /*0200*/ 	.short	0x0100
        /*0202*/ 	.byte	0x04
	.zero		1


	//   ....[14]....
        /*0204*/ 	.word	0x00000740
        /*0208*/ 	.word	0x000000ff
        /*020c*/ 	.word	0x00000038
        /*0210*/ 	.short	0x0100
        /*0212*/ 	.byte	0x04
	.zero		1


	//   ....[15]....
        /*0214*/ 	.word	0x00000750
        /*0218*/ 	.word	0x000000ff
        /*021c*/ 	.word	0x000000b8
        /*0220*/ 	.short	0x0100
        /*0222*/ 	.byte	0x04
	.zero		1


	//   ....[16]....
        /*0224*/ 	.word	0x00000760
        /*0228*/ 	.word	0x000000ff
        /*022c*/ 	.word	0x00000040
        /*0230*/ 	.short	0x0100
        /*0232*/ 	.byte	0x04
	.zero		1


	//   ....[17]....
        /*0234*/ 	.word	0x00000770
        /*0238*/ 	.word	0x000000ff
        /*023c*/ 	.word	0x000000c0
        /*0240*/ 	.short	0x0100
        /*0242*/ 	.byte	0x04
	.zero		1


	//   ....[18]....
        /*0244*/ 	.word	0x00000780
        /*0248*/ 	.word	0x000000ff
        /*024c*/ 	.word	0x00000048
        /*0250*/ 	.short	0x0100
        /*0252*/ 	.byte	0x04
	.zero		1


	//   ....[19]....
        /*0254*/ 	.word	0x00000790
        /*0258*/ 	.word	0x000000ff
        /*025c*/ 	.word	0x000000c8
        /*0260*/ 	.short	0x0100
        /*0262*/ 	.byte	0x04
	.zero		1


	//   ....[20]....
        /*0264*/ 	.word	0x000007a0
        /*0268*/ 	.word	0x000000ff
        /*026c*/ 	.word	0x00000050
        /*0270*/ 	.short	0x0100
        /*0272*/ 	.byte	0x04
	.zero		1


	//   ....[21]....
        /*0274*/ 	.word	0x000007b0
        /*0278*/ 	.word	0x000000ff
        /*027c*/ 	.word	0x000000d0
        /*0280*/ 	.short	0x0100
        /*0282*/ 	.byte	0x04
	.zero		1


	//   ....[22]....
        /*0284*/ 	.word	0x000007c0
        /*0288*/ 	.word	0x000000ff
        /*028c*/ 	.word	0x00000058
        /*0290*/ 	.short	0x0100
        /*0292*/ 	.byte	0x04
	.zero		1


	//   ....[23]....
        /*0294*/ 	.word	0x000007d0
        /*0298*/ 	.word	0x000000ff
        /*029c*/ 	.word	0x000000d8
        /*02a0*/ 	.short	0x0100
        /*02a2*/ 	.byte	0x04
	.zero		1


	//   ....[24]....
        /*02a4*/ 	.word	0x000007e0
        /*02a8*/ 	.word	0x000000ff
        /*02ac*/ 	.word	0x00000060
        /*02b0*/ 	.short	0x0100
        /*02b2*/ 	.byte	0x04
	.zero		1


	//   ....[25]....
        /*02b4*/ 	.word	0x000007f0
        /*02b8*/ 	.word	0x000000ff
        /*02bc*/ 	.word	0x000000e0
        /*02c0*/ 	.short	0x0100
        /*02c2*/ 	.byte	0x04
	.zero		1


	//   ....[26]....
        /*02c4*/ 	.word	0x00000800
        /*02c8*/ 	.word	0x000000ff
        /*02cc*/ 	.word	0x00000068
        /*02d0*/ 	.short	0x0100
        /*02d2*/ 	.byte	0x04
	.zero		1


	//   ....[27]....
        /*02d4*/ 	.word	0x00000810
        /*02d8*/ 	.word	0x000000ff
        /*02dc*/ 	.word	0x000000e8
        /*02e0*/ 	.short	0x0100
        /*02e2*/ 	.byte	0x04
	.zero		1


	//   ....[28]....
        /*02e4*/ 	.word	0x00000820
        /*02e8*/ 	.word	0x000000ff
        /*02ec*/ 	.word	0x00000070
        /*02f0*/ 	.short	0x0100
        /*02f2*/ 	.byte	0x04
	.zero		1


	//   ....[29]....
        /*02f4*/ 	.word	0x00000830
        /*02f8*/ 	.word	0x000000ff
        /*02fc*/ 	.word	0x000000f0
        /*0300*/ 	.short	0x0100
        /*0302*/ 	.byte	0x04
	.zero		1


	//   ....[30]....
        /*0304*/ 	.word	0x00000840
        /*0308*/ 	.word	0x000000ff
        /*030c*/ 	.word	0x00000078
        /*0310*/ 	.short	0x0100
        /*0312*/ 	.byte	0x04
	.zero		1


	//   ....[31]....
        /*0314*/ 	.word	0x00000850
        /*0318*/ 	.word	0x000000ff
        /*031c*/ 	.word	0x000000f8
        /*0320*/ 	.short	0x0100
        /*0322*/ 	.byte	0x04
	.zero		1


	//   ....[32]....
        /*0324*/ 	.word	0x00000980
        /*0328*/ 	.word	0x000000ff
        /*032c*/ 	.word	0x00000100
        /*0330*/ 	.short	0x0100
        /*0332*/ 	.byte	0x04
	.zero		1


	//   ....[33]....
        /*0334*/ 	.word	0x00000990
        /*0338*/ 	.word	0x000000ff
        /*033c*/ 	.word	0x00000120
        /*0340*/ 	.short	0x0100
        /*0342*/ 	.byte	0x04
	.zero		1


	//   ....[34]....
        /*0344*/ 	.word	0x000009a0
        /*0348*/ 	.word	0x000000ff
        /*034c*/ 	.word	0x00000108
        /*0350*/ 	.short	0x0100
        /*0352*/ 	.byte	0x04
	.zero		1


	//   ....[35]....
        /*0354*/ 	.word	0x000009b0
        /*0358*/ 	.word	0x000000ff
        /*035c*/ 	.word	0x00000128
        /*0360*/ 	.short	0x0100
        /*0362*/ 	.byte	0x04
	.zero		1


	//   ....[36]....
        /*0364*/ 	.word	0x000009c0
        /*0368*/ 	.word	0x000000ff
        /*036c*/ 	.word	0x00000110
        /*0370*/ 	.short	0x0100
        /*0372*/ 	.byte	0x04
	.zero		1


	//   ....[37]....
        /*0374*/ 	.word	0x000009d0
        /*0378*/ 	.word	0x000000ff
        /*037c*/ 	.word	0x00000130
        /*0380*/ 	.short	0x0100
        /*0382*/ 	.byte	0x04
	.zero		1


	//   ....[38]....
        /*0384*/ 	.word	0x000009e0
        /*0388*/ 	.word	0x000000ff
        /*038c*/ 	.word	0x00000118
        /*0390*/ 	.short	0x0100
        /*0392*/ 	.byte	0x04
	.zero		1


	//   ....[39]....
        /*0394*/ 	.word	0x000009f0
        /*0398*/ 	.word	0x000000ff
        /*039c*/ 	.word	0x00000138
        /*03a0*/ 	.short	0x0100
        /*03a2*/ 	.byte	0x04
	.zero		1


	//   ....[40]....
        /*03a4*/ 	.word	0x00000ad0
        /*03a8*/ 	.word	0x000000ff
        /*03ac*/ 	.word	0x00000140
        /*03b0*/ 	.short	0x0100
        /*03b2*/ 	.byte	0x06
	.zero		1


	//   ....[41]....
        /*03b4*/ 	.word	0x00000ae0
        /*03b8*/ 	.word	0x000000ff
        /*03bc*/ 	.word	0x00000148
        /*03c0*/ 	.short	0x0100
        /*03c2*/ 	.byte	0x06
	.zero		1


	//   ....[42]....
        /*03c4*/ 	.word	0x00000c10
        /*03c8*/ 	.word	0x000000ff
        /*03cc*/ 	.word	0x00000150
        /*03d0*/ 	.short	0x0100
        /*03d2*/ 	.byte	0x06
	.zero		1


	//   ....[43]....
        /*03d4*/ 	.word	0x00000c20
        /*03d8*/ 	.word	0x000000ff
        /*03dc*/ 	.word	0x00000160
        /*03e0*/ 	.short	0x0100
        /*03e2*/ 	.byte	0x06
	.zero		1


	//   ....[44]....
        /*03e4*/ 	.word	0x00000c30
        /*03e8*/ 	.word	0x000000ff
        /*03ec*/ 	.word	0x00000158
        /*03f0*/ 	.short	0x0100
        /*03f2*/ 	.byte	0x06
	.zero		1


	//   ....[45]....
        /*03f4*/ 	.word	0x00000c40
        /*03f8*/ 	.word	0x000000ff
        /*03fc*/ 	.word	0x00000168
        /*0400*/ 	.short	0x0100
        /*0402*/ 	.byte	0x06
	.zero		1


	//   ....[46]....
        /*0404*/ 	.word	0x00000d60
        /*0408*/ 	.word	0x000000ff
        /*040c*/ 	.word	0x00000170
        /*0410*/ 	.short	0x0100
        /*0412*/ 	.byte	0x04
	.zero		1


	//   ....[47]....
        /*0414*/ 	.word	0x00000d70
        /*0418*/ 	.word	0x000000ff
        /*041c*/ 	.word	0x00000190
        /*0420*/ 	.short	0x0100
        /*0422*/ 	.byte	0x04
	.zero		1


	//   ....[48]....
        /*0424*/ 	.word	0x00000d80
        /*0428*/ 	.word	0x000000ff
        /*042c*/ 	.word	0x00000178
        /*0430*/ 	.short	0x0100
        /*0432*/ 	.byte	0x04
	.zero		1


	//   ....[49]....
        /*0434*/ 	.word	0x00000d90
        /*0438*/ 	.word	0x000000ff
        /*043c*/ 	.word	0x00000198
        /*0440*/ 	.short	0x0100
        /*0442*/ 	.byte	0x04
	.zero		1


	//   ....[50]....
        /*0444*/ 	.word	0x00000da0
        /*0448*/ 	.word	0x000000ff
        /*044c*/ 	.word	0x00000180
        /*0450*/ 	.short	0x0100
        /*0452*/ 	.byte	0x04
	.zero		1


	//   ....[51]....
        /*0454*/ 	.word	0x00000db0
        /*0458*/ 	.word	0x000000ff
        /*045c*/ 	.word	0x000001a0
        /*0460*/ 	.short	0x0100
        /*0462*/ 	.byte	0x04
	.zero		1


	//   ....[52]....
        /*0464*/ 	.word	0x00000dc0
        /*0468*/ 	.word	0x000000ff
        /*046c*/ 	.word	0x00000188
        /*0470*/ 	.short	0x0100
        /*0472*/ 	.byte	0x04
	.zero		1


	//   ....[53]....
        /*0474*/ 	.word	0x00000dd0
        /*0478*/ 	.word	0x000000ff
        /*047c*/ 	.word	0x000001a8
        /*0480*/ 	.short	0x0100
        /*0482*/ 	.byte	0x04
	.zero		1


	//   ....[54]....
        /*0484*/ 	.word	0x00000ec0
        /*0488*/ 	.word	0x000000ff
        /*048c*/ 	.word	0x000001b0
        /*0490*/ 	.short	0x0100
        /*0492*/ 	.byte	0x04
	.zero		1


	//   ....[55]....
        /*0494*/ 	.word	0x00000ed0
        /*0498*/ 	.word	0x000000ff
        /*049c*/ 	.word	0x000001c0
        /*04a0*/ 	.short	0x0100
        /*04a2*/ 	.byte	0x04
	.zero		1


	//   ....[56]....
        /*04a4*/ 	.word	0x00000ee0
        /*04a8*/ 	.word	0x000000ff
        /*04ac*/ 	.word	0x000001b8
        /*04b0*/ 	.short	0x0100
        /*04b2*/ 	.byte	0x04
	.zero		1


	//   ....[57]....
        /*04b4*/ 	.word	0x00000ef0
        /*04b8*/ 	.word	0x000000ff
        /*04bc*/ 	.word	0x000001c8
        /*04c0*/ 	.short	0x0100
        /*04c2*/ 	.byte	0x04
	.zero		1


	//   ....[58]....
        /*04c4*/ 	.word	0x00000ff0
        /*04c8*/ 	.word	0x000000ff
        /*04cc*/ 	.word	0x000001d0
        /*04d0*/ 	.short	0x0100
        /*04d2*/ 	.byte	0x06
	.zero		1


	//   ....[59]....
        /*04d4*/ 	.word	0x00001c10
        /*04d8*/ 	.word	0x00000000
        /*04dc*/ 	.word	0x000001c0
        /*04e0*/ 	.short	0x010a
        /*04e2*/ 	.byte	0xff
	.zero		1


	//   ....[60]....
        /*04e4*/ 	.word	0x00001c30
        /*04e8*/ 	.word	0x00000000
        /*04ec*/ 	.word	0x000001b0
        /*04f0*/ 	.short	0x0101
        /*04f2*/ 	.byte	0xff
	.zero		1


	//   ....[61]....
        /*04f4*/ 	.word	0x00001ce0
        /*04f8*/ 	.word	0x000000ff
        /*04fc*/ 	.word	0x00000080
        /*0500*/ 	.short	0x010a
        /*0502*/ 	.byte	0x04
	.zero		1


	//   ....[62]....
        /*0504*/ 	.word	0x00001db0
        /*0508*/ 	.word	0x000000ff
        /*050c*/ 	.word	0x00000080
        /*0510*/ 	.short	0x010a
        /*0512*/ 	.byte	0x21
	.zero		1


	//   ....[63]....
        /*0514*/ 	.word	0x00001f60
        /*0518*/ 	.word	0x000000ff
        /*051c*/ 	.word	0x00000080
        /*0520*/ 	.short	0x010a
        /*0522*/ 	.byte	0x05
	.zero		1


	//   ....[64]....
        /*0524*/ 	.word	0x00002070
        /*0528*/ 	.word	0x000000ff
        /*052c*/ 	.word	0x00000148
        /*0530*/ 	.short	0x0101
        /*0532*/ 	.byte	0x0d
	.zero		1


	//   ....[65]....
        /*0534*/ 	.word	0x00002090
        /*0538*/ 	.word	0x000000ff
        /*053c*/ 	.word	0x00000080
        /*0540*/ 	.short	0x010a
        /*0542*/ 	.byte	0x04
	.zero		1


	//   ....[66]....
        /*0544*/ 	.word	0x00002110
        /*0548*/ 	.word	0x000000ff
        /*054c*/ 	.word	0x00000080
        /*0550*/ 	.short	0x010a
        /*0552*/ 	.byte	0x11
	.zero		1


	//   ....[67]....
        /*0554*/ 	.word	0x000022b0
        /*0558*/ 	.word	0x000000ff
        /*055c*/ 	.word	0x00000080
        /*0560*/ 	.short	0x010a
        /*0562*/ 	.byte	0x05
	.zero		1


	//   ....[68]....
        /*0564*/ 	.word	0x000023f0
        /*0568*/ 	.word	0x00000003
        /*056c*/ 	.word	0x00000150
        /*0570*/ 	.short	0x010a
        /*0572*/ 	.byte	0xff
	.zero		1


	//   ....[69]....
        /*0574*/ 	.word	0x00002540
        /*0578*/ 	.word	0x00000000
        /*057c*/ 	.word	0x00000000
        /*0580*/ 	.short	0x0101
        /*0582*/ 	.byte	0xff
	.zero		1


	//   ....[70]....
        /*0584*/ 	.word	0x00002ae0
        /*0588*/ 	.word	0x000000ff
        /*058c*/ 	.word	0x00000000
        /*0590*/ 	.short	0x010a
        /*0592*/ 	.byte	0x04
	.zero		1


	//   ....[71]....
        /*0594*/ 	.word	0x00002b70
        /*0598*/ 	.word	0x000000ff
        /*059c*/ 	.word	0x00000000
        /*05a0*/ 	.short	0x010a
        /*05a2*/ 	.byte	0x05
	.zero		1


	//   ....[72]....
        /*05a4*/ 	.word	0x00002c00
        /*05a8*/ 	.word	0x000000ff
        /*05ac*/ 	.word	0x00000000
        /*05b0*/ 	.short	0x010a
        /*05b2*/ 	.byte	0x05
	.zero		1


	//   ....[73]....
        /*05b4*/ 	.word	0x00002c90
        /*05b8*/ 	.word	0x000000ff
        /*05bc*/ 	.word	0x00000000
        /*05c0*/ 	.short	0x010a
        /*05c2*/ 	.byte	0x05
	.zero		1


	//   ....[74]....
        /*05c4*/ 	.word	0x00002d20
        /*05c8*/ 	.word	0x000000ff
        /*05cc*/ 	.word	0x00000000
        /*05d0*/ 	.short	0x010a
        /*05d2*/ 	.byte	0x05
	.zero		1


	//   ....[75]....
        /*05d4*/ 	.word	0x00002db0
        /*05d8*/ 	.word	0x000000ff
        /*05dc*/ 	.word	0x00000000
        /*05e0*/ 	.short	0x010a
        /*05e2*/ 	.byte	0x05
	.zero		1


	//   ....[76]....
        /*05e4*/ 	.word	0x00002e40
        /*05e8*/ 	.word	0x000000ff
        /*05ec*/ 	.word	0x00000000
        /*05f0*/ 	.short	0x010a
        /*05f2*/ 	.byte	0x05
	.zero		1


	//   ....[77]....
        /*05f4*/ 	.word	0x00002ed0
        /*05f8*/ 	.word	0x000000ff
        /*05fc*/ 	.word	0x00000000
        /*0600*/ 	.short	0x010a
        /*0602*/ 	.byte	0x05
	.zero		1


	//   ....[78]....
        /*0604*/ 	.word	0x00002f60
        /*0608*/ 	.word	0x000000ff
        /*060c*/ 	.word	0x00000000
        /*0610*/ 	.short	0x010a
        /*0612*/ 	.byte	0x05
	.zero		1


	//   ....[79]....
        /*0614*/ 	.word	0x00002ff0
        /*0618*/ 	.word	0x000000ff
        /*061c*/ 	.word	0x00000000
        /*0620*/ 	.short	0x010a
        /*0622*/ 	.byte	0x05
	.zero		1


	//   ....[80]....
        /*0624*/ 	.word	0x00003080
        /*0628*/ 	.word	0x000000ff
        /*062c*/ 	.word	0x00000000
        /*0630*/ 	.short	0x010a
        /*0632*/ 	.byte	0x05
	.zero		1


	//   ....[81]....
        /*0634*/ 	.word	0x00003110
        /*0638*/ 	.word	0x000000ff
        /*063c*/ 	.word	0x00000000
        /*0640*/ 	.short	0x010a
        /*0642*/ 	.byte	0x05
	.zero		1


	//   ....[82]....
        /*0644*/ 	.word	0x000031a0
        /*0648*/ 	.word	0x000000ff
        /*064c*/ 	.word	0x00000000
        /*0650*/ 	.short	0x010a
        /*0652*/ 	.byte	0x05
	.zero		1


	//   ....[83]....
        /*0654*/ 	.word	0x00003230
        /*0658*/ 	.word	0x000000ff
        /*065c*/ 	.word	0x00000000
        /*0660*/ 	.short	0x010a
        /*0662*/ 	.byte	0x05
	.zero		1


	//   ....[84]....
        /*0664*/ 	.word	0x000032c0
        /*0668*/ 	.word	0x000000ff
        /*066c*/ 	.word	0x00000000
        /*0670*/ 	.short	0x010a
        /*0672*/ 	.byte	0x05
	.zero		1


	//   ....[85]....
        /*0674*/ 	.word	0x00003360
        /*0678*/ 	.word	0x00000000
        /*067c*/ 	.word	0x00000000
        /*0680*/ 	.short	0x010a
        /*0682*/ 	.byte	0xff
	.zero		1


	//   ....[86]....
        /*0684*/ 	.word	0x00003480
        /*0688*/ 	.word	0x00000002
        /*068c*/ 	.word	0x000001b0
        /*0690*/ 	.short	0x010a
        /*0692*/ 	.byte	0xff
	.zero		1


	//   ....[87]....
        /*0694*/ 	.word	0x000034e0
        /*0698*/ 	.word	0x00000004
        /*069c*/ 	.word	0x00000000
        /*06a0*/ 	.short	0x0101
        /*06a2*/ 	.byte	0xff
	.zero		1


	//   ....[88]....
        /*06a4*/ 	.word	0x00003500
        /*06a8*/ 	.word	0x000000ff
        /*06ac*/ 	.word	0x00000160
        /*06b0*/ 	.short	0x010a
        /*06b2*/ 	.byte	0x04
	.zero		1


	//   ....[89]....
        /*06b4*/ 	.word	0x00003620
        /*06b8*/ 	.word	0x00000002
        /*06bc*/ 	.word	0x00000150
        /*06c0*/ 	.short	0x010a
        /*06c2*/ 	.byte	0xff
	.zero		1


	//   ....[90]....
        /*06c4*/ 	.word	0x00003730
        /*06c8*/ 	.word	0x00000002
        /*06cc*/ 	.word	0x00000000
        /*06d0*/ 	.short	0x0101
        /*06d2*/ 	.byte	0xff
	.zero		1


	//   ....[91]....
        /*06d4*/ 	.word	0x000037c0
        /*06d8*/ 	.word	0x000000ff
        /*06dc*/ 	.word	0x00000160
        /*06e0*/ 	.short	0x0106
        /*06e2*/ 	.byte	0x04
	.zero		1


	//   ....[92]....
        /*06e4*/ 	.word	0x000037e0
        /*06e8*/ 	.word	0x000000ff
        /*06ec*/ 	.word	0x00000160
        /*06f0*/ 	.short	0x010a
        /*06f2*/ 	.byte	0x04
	.zero		1


	//   ....[93]....
        /*06f4*/ 	.word	0x00003870
        /*06f8*/ 	.word	0x000000ff
        /*06fc*/ 	.word	0x00000160
        /*0700*/ 	.short	0x0106
        /*0702*/ 	.byte	0x07
	.zero		1


	//   ....[94]....
        /*0704*/ 	.word	0x000038b0
        /*0708*/ 	.word	0x00000000
        /*070c*/ 	.word	0x00000160
        /*0710*/ 	.short	0x010a
        /*0712*/ 	.byte	0xff
	.zero		1


	//   ....[95]....
        /*0714*/ 	.word	0x00003af0
        /*0718*/ 	.word	0x000000ff
        /*071c*/ 	.word	0x00000008
        /*0720*/ 	.short	0x010a
        /*0722*/ 	.byte	0x05
	.zero		1


	//   ....[96]....
        /*0724*/ 	.word	0x00003b10
        /*0728*/ 	.word	0x000000ff
        /*072c*/ 	.word	0x00000008
        /*0730*/ 	.short	0x010a
        /*0732*/ 	.byte	0x05
	.zero		1


	//   ....[97]....
        /*0734*/ 	.word	0x00003ca0
        /*0738*/ 	.word	0x000000ff
        /*073c*/ 	.word	0x00000008
        /*0740*/ 	.short	0x010a
        /*0742*/ 	.byte	0x05
	.zero		1


	//   ....[98]....
        /*0744*/ 	.word	0x00003cc0
        /*0748*/ 	.word	0x000000ff
        /*074c*/ 	.word	0x00000008
        /*0750*/ 	.short	0x010a
        /*0752*/ 	.byte	0x05
	.zero		1


	//   ....[99]....
        /*0754*/ 	.word	0x00003d80
        /*0758*/ 	.word	0x000000ff
        /*075c*/ 	.word	0x00000000
        /*0760*/ 	.short	0x0101
        /*0762*/ 	.byte	0x04
	.zero		1


	//   ....[100]....
        /*0764*/ 	.word	0x00004080
        /*0768*/ 	.word	0x00000000
        /*076c*/ 	.word	0x00000150
        /*0770*/ 	.short	0x010a
        /*0772*/ 	.byte	0xff
	.zero		1


	//   ....[101]....
        /*0774*/ 	.word	0x00004140
        /*0778*/ 	.word	0x00000000
        /*077c*/ 	.word	0x00000000
        /*0780*/ 	.short	0x0101
        /*0782*/ 	.byte	0xff
	.zero		1


	//   ....[102]....
        /*0784*/ 	.word	0x00004200
        /*0788*/ 	.word	0x000000ff
        /*078c*/ 	.word	0x00000000
        /*0790*/ 	.short	0x010a
        /*0792*/ 	.byte	0x04
	.zero		1


	//   ....[103]....
        /*0794*/ 	.word	0x00004210
        /*0798*/ 	.word	0x000000ff
        /*079c*/ 	.word	0x00000190
        /*07a0*/ 	.short	0x010a
        /*07a2*/ 	.byte	0x17
	.zero		1


	//   ....[104]....
        /*07a4*/ 	.word	0x000042c0
        /*07a8*/ 	.word	0x000000ff
        /*07ac*/ 	.word	0x00000000
        /*07b0*/ 	.short	0x010a
        /*07b2*/ 	.byte	0x05
	.zero		1


	//   ....[105]....
        /*07b4*/ 	.word	0x00004400
        /*07b8*/ 	.word	0x000000ff
        /*07bc*/ 	.word	0x00000000
        /*07c0*/ 	.short	0x010a
        /*07c2*/ 	.byte	0x04
	.zero		1


	//   ....[106]....
        /*07c4*/ 	.word	0x00004650
        /*07c8*/ 	.word	0x000000ff
        /*07cc*/ 	.word	0x00000000
        /*07d0*/ 	.short	0x010a
        /*07d2*/ 	.byte	0x04
	.zero		1


	//   ....[107]....
        /*07d4*/ 	.word	0x000046e0
        /*07d8*/ 	.word	0x000000ff
        /*07dc*/ 	.word	0x00000000
        /*07e0*/ 	.short	0x010a
        /*07e2*/ 	.byte	0x05
	.zero		1


	//   ....[108]....
        /*07e4*/ 	.word	0x00004770
        /*07e8*/ 	.word	0x000000ff
        /*07ec*/ 	.word	0x00000000
        /*07f0*/ 	.short	0x010a
        /*07f2*/ 	.byte	0x05
	.zero		1


	//   ....[109]....
        /*07f4*/ 	.word	0x00004810
        /*07f8*/ 	.word	0x00000000
        /*07fc*/ 	.word	0x00000000
        /*0800*/ 	.short	0x010a
        /*0802*/ 	.byte	0xff
	.zero		1


	//   ....[110]....
        /*0804*/ 	.word	0x00004850
        /*0808*/ 	.word	0x00000000
        /*080c*/ 	.word	0x00000000
        /*0810*/ 	.short	0x010a
        /*0812*/ 	.byte	0xff
	.zero		1


	//   ....[111]....
        /*0814*/ 	.word	0x000048c0
        /*0818*/ 	.word	0x000000ff
        /*081c*/ 	.word	0x00000000
        /*0820*/ 	.short	0x0101
        /*0822*/ 	.byte	0x04
	.zero		1


	//   ....[112]....
        /*0824*/ 	.word	0x00004900
        /*0828*/ 	.word	0x000000ff
        /*082c*/ 	.word	0x000001d0
        /*0830*/ 	.short	0x010a
        /*0832*/ 	.byte	0x11
	.zero		1


	//   ....[113]....
        /*0834*/ 	.word	0x00004950
        /*0838*/ 	.word	0x000000ff
        /*083c*/ 	.word	0x00000000
        /*0840*/ 	.short	0x0101
        /*0842*/ 	.byte	0x04
	.zero		1


	//   ....[114]....
        /*0844*/ 	.word	0x00004e20
        /*0848*/ 	.word	0x0000000c
        /*084c*/ 	.word	0x00000150
        /*0850*/ 	.short	0x010a
        /*0852*/ 	.byte	0xff
	.zero		1


	//   ....[115]....
        /*0854*/ 	.word	0x00004f90
        /*0858*/ 	.word	0x00000000
        /*085c*/ 	.word	0x00000000
        /*0860*/ 	.short	0x0101
        /*0862*/ 	.byte	0xff
	.zero		1


	//   ....[116]....
        /*0864*/ 	.word	0x00005420
        /*0868*/ 	.word	0x000000ff
        /*086c*/ 	.word	0x00000148
        /*0870*/ 	.short	0x010a
        /*0872*/ 	.byte	0x15
	.zero		1


	//   ....[117]....
        /*0874*/ 	.word	0x000055a0
        /*0878*/ 	.word	0x000000ff
        /*087c*/ 	.word	0x00000120
        /*0880*/ 	.short	0x010a
        /*0882*/ 	.byte	0x15
	.zero		1


	//   ....[118]....
        /*0884*/ 	.word	0x00005790
        /*0888*/ 	.word	0x000000ff
        /*088c*/ 	.word	0x00000100
        /*0890*/ 	.short	0x010b
        /*0892*/ 	.byte	0x15
	.zero		1


	//   ....[119]....
        /*0894*/ 	.word	0x000057a0
        /*0898*/ 	.word	0x000000ff
        /*089c*/ 	.word	0x00000000
        /*08a0*/ 	.short	0x0101
        /*08a2*/ 	.byte	0x2e
	.zero		1


	//   ....[120]....
        /*08a4*/ 	.word	0x000057b0
        /*08a8*/ 	.word	0x000000ff
        /*08ac*/ 	.word	0x00000128
        /*08b0*/ 	.short	0x010a
        /*08b2*/ 	.byte	0x15
	.zero		1


	//   ....[121]....
        /*08b4*/ 	.word	0x00005960
        /*08b8*/ 	.word	0x000000ff
        /*08bc*/ 	.word	0x00000108
        /*08c0*/ 	.short	0x010b
        /*08c2*/ 	.byte	0x15
	.zero		1


	//   ....[122]....
        /*08c4*/ 	.word	0x00005970
        /*08c8*/ 	.word	0x000000ff
        /*08cc*/ 	.word	0x00000000
        /*08d0*/ 	.short	0x0101
        /*08d2*/ 	.byte	0x27
	.zero		1


	//   ....[123]....
        /*08d4*/ 	.word	0x00005980
        /*08d8*/ 	.word	0x000000ff
        /*08dc*/ 	.word	0x00000130
        /*08e0*/ 	.short	0x010a
        /*08e2*/ 	.byte	0x15
	.zero		1


	//   ....[124]....
        /*08e4*/ 	.word	0x00005b30
        /*08e8*/ 	.word	0x000000ff
        /*08ec*/ 	.word	0x00000110
        /*08f0*/ 	.short	0x010b
        /*08f2*/ 	.byte	0x15
	.zero		1


	//   ....[125]....
        /*08f4*/ 	.word	0x00005b40
        /*08f8*/ 	.word	0x000000ff
        /*08fc*/ 	.word	0x00000000
        /*0900*/ 	.short	0x0101
        /*0902*/ 	.byte	0x26
	.zero		1


	//   ....[126]....
        /*0904*/ 	.word	0x00005b50
        /*0908*/ 	.word	0x000000ff
        /*090c*/ 	.word	0x00000138
        /*0910*/ 	.short	0x010a
        /*0912*/ 	.byte	0x15
	.zero		1


	//   ....[127]....
        /*0914*/ 	.word	0x00005d90
        /*0918*/ 	.word	0x000000ff
        /*091c*/ 	.word	0x00000118
        /*0920*/ 	.short	0x010b
        /*0922*/ 	.byte	0x15
	.zero		1


	//   ....[128]....
        /*0924*/ 	.word	0x00005da0
        /*0928*/ 	.word	0x000000ff
        /*092c*/ 	.word	0x00000000
        /*0930*/ 	.short	0x0101
        /*0932*/ 	.byte	0x25
	.zero		1


	//   ....[129]....
        /*0934*/ 	.word	0x00005de0
        /*0938*/ 	.word	0x000000ff
        /*093c*/ 	.word	0x00000120
        /*0940*/ 	.short	0x010a
        /*0942*/ 	.byte	0x15
	.zero		1


	//   ....[130]....
        /*0944*/ 	.word	0x00005e00
        /*0948*/ 	.word	0x000000ff
        /*094c*/ 	.word	0x00000128
        /*0950*/ 	.short	0x010a
        /*0952*/ 	.byte	0x15
	.zero		1


	//   ....[131]....
        /*0954*/ 	.word	0x00005e20
        /*0958*/ 	.word	0x000000ff
        /*095c*/ 	.word	0x00000130
        /*0960*/ 	.short	0x010a
        /*0962*/ 	.byte	0x15
	.zero		1


	//   ....[132]....
        /*0964*/ 	.word	0x00005e60
        /*0968*/ 	.word	0x00000000
        /*096c*/ 	.word	0x00000138
        /*0970*/ 	.short	0x010a
        /*0972*/ 	.byte	0xff
	.zero		1


	//   ....[133]....
        /*0974*/ 	.word	0x00006180
        /*0978*/ 	.word	0x00000003
        /*097c*/ 	.word	0x00000150
        /*0980*/ 	.short	0x010a
        /*0982*/ 	.byte	0xff
	.zero		1


	//   ....[134]....
        /*0984*/ 	.word	0x00006300
        /*0988*/ 	.word	0x00000000
        /*098c*/ 	.word	0x00000000
        /*0990*/ 	.short	0x0101
        /*0992*/ 	.byte	0xff
	.zero		1


	//   ....[135]....
        /*0994*/ 	.word	0x00006df0
        /*0998*/ 	.word	0x00000005
        /*099c*/ 	.word	0x00000100
        /*09a0*/ 	.short	0x010a
        /*09a2*/ 	.byte	0xff
	.zero		1


	//   ....[136]....
        /*09a4*/ 	.word	0x00006e10
        /*09a8*/ 	.word	0x0000005c
        /*09ac*/ 	.word	0x00000170
        /*09b0*/ 	.short	0x010a
        /*09b2*/ 	.byte	0xff
	.zero		1


	//   ....[137]....
        /*09b4*/ 	.word	0x00006f50
        /*09b8*/ 	.word	0x00000005
        /*09bc*/ 	.word	0x00000100
        /*09c0*/ 	.short	0x010a
        /*09c2*/ 	.byte	0xff
	.zero		1


	//   ....[138]....
        /*09c4*/ 	.word	0x00007080
        /*09c8*/ 	.word	0x00000000
        /*09cc*/ 	.word	0x00000000
        /*09d0*/ 	.short	0x0101
        /*09d2*/ 	.byte	0xff
	.zero		1


	//   ....[139]....
        /*09d4*/ 	.word	0x000070e0
        /*09d8*/ 	.word	0x0000005c
        /*09dc*/ 	.word	0x00000170
        /*09e0*/ 	.short	0x010a
        /*09e2*/ 	.byte	0xff
	.zero		1


	//   ....[140]....
        /*09e4*/ 	.word	0x00007c80
        /*09e8*/ 	.word	0x00000070
        /*09ec*/ 	.word	0x00000100
        /*09f0*/ 	.short	0x010a
        /*09f2*/ 	.byte	0xff
	.zero		1


	//   ....[141]....
        /*09f4*/ 	.word	0x00007d50
        /*09f8*/ 	.word	0x00000070
        /*09fc*/ 	.word	0x00000100
        /*0a00*/ 	.short	0x010a
        /*0a02*/ 	.byte	0xff
	.zero		1


	//   ....[142]....
        /*0a04*/ 	.word	0x00007e80
        /*0a08*/ 	.word	0x00000000
        /*0a0c*/ 	.word	0x00000000
        /*0a10*/ 	.short	0x0101
        /*0a12*/ 	.byte	0xff
	.zero		1


	//   ....[143]....
        /*0a14*/ 	.word	0x00008a10
        /*0a18*/ 	.word	0x00000070
        /*0a1c*/ 	.word	0x00000100
        /*0a20*/ 	.short	0x010a
        /*0a22*/ 	.byte	0xff
	.zero		1


	//   ....[144]....
        /*0a24*/ 	.word	0x00008ae0
        /*0a28*/ 	.word	0x00000070
        /*0a2c*/ 	.word	0x00000100
        /*0a30*/ 	.short	0x010a
        /*0a32*/ 	.byte	0xff
	.zero		1


	//   ....[145]....
        /*0a34*/ 	.word	0x00008c10
        /*0a38*/ 	.word	0x00000000
        /*0a3c*/ 	.word	0x00000000
        /*0a40*/ 	.short	0x0101
        /*0a42*/ 	.byte	0xff
	.zero		1


	//   ....[146]....
        /*0a44*/ 	.word	0x000097c0
        /*0a48*/ 	.word	0x00000067
        /*0a4c*/ 	.word	0x00000100
        /*0a50*/ 	.short	0x010a
        /*0a52*/ 	.byte	0xff
	.zero		1


	//   ....[147]....
        /*0a54*/ 	.word	0x00009890
        /*0a58*/ 	.word	0x00000067
        /*0a5c*/ 	.word	0x00000100
        /*0a60*/ 	.short	0x010a
        /*0a62*/ 	.byte	0xff
	.zero		1


	//   ....[148]....
        /*0a64*/ 	.word	0x000099c0
        /*0a68*/ 	.word	0x00000000
        /*0a6c*/ 	.word	0x00000000
        /*0a70*/ 	.short	0x0101
        /*0a72*/ 	.byte	0xff
	.zero		1


	//   ....[149]....
        /*0a74*/ 	.word	0x00009ca0
        /*0a78*/ 	.word	0x0000005c
        /*0a7c*/ 	.word	0x00000000
        /*0a80*/ 	.short	0x0101
        /*0a82*/ 	.byte	0xff
	.zero		1


	//   ....[150]....
        /*0a84*/ 	.word	0x0000a650
        /*0a88*/ 	.word	0x00000000
        /*0a8c*/ 	.word	0x000001c0
        /*0a90*/ 	.short	0x010a
        /*0a92*/ 	.byte	0xff
	.zero		1


	//   ....[151]....
        /*0a94*/ 	.word	0x0000a6b0
        /*0a98*/ 	.word	0x00000000
        /*0a9c*/ 	.word	0x00000080
        /*0aa0*/ 	.short	0x010a
        /*0aa2*/ 	.byte	0xff
	.zero		1


	//   ....[152]....
        /*0aa4*/ 	.word	0x0000a710
        /*0aa8*/ 	.word	0x00000000
        /*0aac*/ 	.word	0x00000080
        /*0ab0*/ 	.short	0x010a
        /*0ab2*/ 	.byte	0xff
	.zero		1


	//   ....[153]....
        /*0ab4*/ 	.word	0x0000a760
        /*0ab8*/ 	.word	0x00000003
        /*0abc*/ 	.word	0x00000150
        /*0ac0*/ 	.short	0x010a
        /*0ac2*/ 	.byte	0xff
	.zero		1


	//   ....[154]....
        /*0ac4*/ 	.word	0x0000a7c0
        /*0ac8*/ 	.word	0x00000000
        /*0acc*/ 	.word	0x00000000
        /*0ad0*/ 	.short	0x010a
        /*0ad2*/ 	.byte	0xff
	.zero		1


	//   ....[155]....
        /*0ad4*/ 	.word	0x0000a820
        /*0ad8*/ 	.word	0x00000000
        /*0adc*/ 	.word	0x00000000
        /*0ae0*/ 	.short	0x010a
        /*0ae2*/ 	.byte	0xff
	.zero		1


	//   ....[156]....
        /*0ae4*/ 	.word	0x0000a880
        /*0ae8*/ 	.word	0x00000000
        /*0aec*/ 	.word	0x00000000
        /*0af0*/ 	.short	0x010a
        /*0af2*/ 	.byte	0xff
	.zero		1


	//   ....[157]....
        /*0af4*/ 	.word	0x0000a8e0
        /*0af8*/ 	.word	0x00000000
        /*0afc*/ 	.word	0x00000000
        /*0b00*/ 	.short	0x010a
        /*0b02*/ 	.byte	0xff
	.zero		1


	//   ....[158]....
        /*0b04*/ 	.word	0x0000a940
        /*0b08*/ 	.word	0x00000000
        /*0b0c*/ 	.word	0x00000000
        /*0b10*/ 	.short	0x010a
        /*0b12*/ 	.byte	0xff
	.zero		1


	//   ....[159]....
        /*0b14*/ 	.word	0x0000a9a0
        /*0b18*/ 	.word	0x00000000
        /*0b1c*/ 	.word	0x00000000
        /*0b20*/ 	.short	0x010a
        /*0b22*/ 	.byte	0xff
	.zero		1


	//   ....[160]....
        /*0b24*/ 	.word	0x0000aa00
        /*0b28*/ 	.word	0x00000000
        /*0b2c*/ 	.word	0x00000000
        /*0b30*/ 	.short	0x010a
        /*0b32*/ 	.byte	0xff
	.zero		1


	//   ....[161]....
        /*0b34*/ 	.word	0x0000aa60
        /*0b38*/ 	.word	0x00000000
        /*0b3c*/ 	.word	0x00000000
        /*0b40*/ 	.short	0x010a
        /*0b42*/ 	.byte	0xff
	.zero		1


	//   ....[162]....
        /*0b44*/ 	.word	0x0000aac0
        /*0b48*/ 	.word	0x00000000
        /*0b4c*/ 	.word	0x00000000
        /*0b50*/ 	.short	0x010a
        /*0b52*/ 	.byte	0xff
	.zero		1


	//   ....[163]....
        /*0b54*/ 	.word	0x0000ab20
        /*0b58*/ 	.word	0x00000000
        /*0b5c*/ 	.word	0x00000000
        /*0b60*/ 	.short	0x010a
        /*0b62*/ 	.byte	0xff
	.zero		1


	//   ....[164]....
        /*0b64*/ 	.word	0x0000ab80
        /*0b68*/ 	.word	0x00000000
        /*0b6c*/ 	.word	0x00000000
        /*0b70*/ 	.short	0x010a
        /*0b72*/ 	.byte	0xff
	.zero		1


	//   ....[165]....
        /*0b74*/ 	.word	0x0000abe0
        /*0b78*/ 	.word	0x00000000
        /*0b7c*/ 	.word	0x00000000
        /*0b80*/ 	.short	0x010a
        /*0b82*/ 	.byte	0xff
	.zero		1


	//   ....[166]....
        /*0b84*/ 	.word	0x0000ac40
        /*0b88*/ 	.word	0x00000000
        /*0b8c*/ 	.word	0x00000000
        /*0b90*/ 	.short	0x010a
        /*0b92*/ 	.byte	0xff
	.zero		1


	//   ....[167]....
        /*0b94*/ 	.word	0x0000aca0
        /*0b98*/ 	.word	0x00000000
        /*0b9c*/ 	.word	0x00000000
        /*0ba0*/ 	.short	0x010a
        /*0ba2*/ 	.byte	0xff
	.zero		1


	//   ....[168]....
        /*0ba4*/ 	.word	0x0000ad00
        /*0ba8*/ 	.word	0x00000000
        /*0bac*/ 	.word	0x00000000
        /*0bb0*/ 	.short	0x010a
        /*0bb2*/ 	.byte	0xff
	.zero		1


	//   ....[169]....
        /*0bb4*/ 	.word	0x0000ad50
        /*0bb8*/ 	.word	0x00000002
        /*0bbc*/ 	.word	0x000001b0
        /*0bc0*/ 	.short	0x010a
        /*0bc2*/ 	.byte	0xff
	.zero		1


	//   ....[170]....
        /*0bc4*/ 	.word	0x0000adb0
        /*0bc8*/ 	.word	0x00000002
        /*0bcc*/ 	.word	0x00000160
        /*0bd0*/ 	.short	0x010a
        /*0bd2*/ 	.byte	0xff
	.zero		1


	//   ....[171]....
        /*0bd4*/ 	.word	0x0000ae00
        /*0bd8*/ 	.word	0x00000002
        /*0bdc*/ 	.word	0x00000150
        /*0be0*/ 	.short	0x010a
        /*0be2*/ 	.byte	0xff
	.zero		1


	//   ....[172]....
        /*0be4*/ 	.word	0x0000ae60
        /*0be8*/ 	.word	0x00000000
        /*0bec*/ 	.word	0x00000160
        /*0bf0*/ 	.short	0x010a
        /*0bf2*/ 	.byte	0xff
	.zero		1


	//   ....[173]....
        /*0bf4*/ 	.word	0x0000aec0
        /*0bf8*/ 	.word	0x00000000
        /*0bfc*/ 	.word	0x00000008
        /*0c00*/ 	.short	0x010a
        /*0c02*/ 	.byte	0xff
	.zero		1


	//   ....[174]....
        /*0c04*/ 	.word	0x0000afa0
        /*0c08*/ 	.word	0x00000000
        /*0c0c*/ 	.word	0x00000008
        /*0c10*/ 	.short	0x010a
        /*0c12*/ 	.byte	0xff
	.zero		1


	//   ....[175]....
        /*0c14*/ 	.word	0x0000aff0
        /*0c18*/ 	.word	0x00000000
        /*0c1c*/ 	.word	0x00000150
        /*0c20*/ 	.short	0x010a
        /*0c22*/ 	.byte	0xff
	.zero		1


	//   ....[176]....
        /*0c24*/ 	.word	0x0000b050
        /*0c28*/ 	.word	0x00000000
        /*0c2c*/ 	.word	0x00000190
        /*0c30*/ 	.short	0x010a
        /*0c32*/ 	.byte	0xff
	.zero		1


	//   ....[177]....
        /*0c34*/ 	.word	0x0000b0b0
        /*0c38*/ 	.word	0x00000000
        /*0c3c*/ 	.word	0x00000000
        /*0c40*/ 	.short	0x010a
        /*0c42*/ 	.byte	0xff
	.zero		1


	//   ....[178]....
        /*0c44*/ 	.word	0x0000b110
        /*0c48*/ 	.word	0x00000000
        /*0c4c*/ 	.word	0x00000000
        /*0c50*/ 	.short	0x010a
        /*0c52*/ 	.byte	0xff
	.zero		1


	//   ....[179]....
        /*0c54*/ 	.word	0x0000b170
        /*0c58*/ 	.word	0x00000000
        /*0c5c*/ 	.word	0x00000000
        /*0c60*/ 	.short	0x010a
        /*0c62*/ 	.byte	0xff
	.zero		1


	//   ....[180]....
        /*0c64*/ 	.word	0x0000b1d0
        /*0c68*/ 	.word	0x00000000
        /*0c6c*/ 	.word	0x00000000
        /*0c70*/ 	.short	0x010a
        /*0c72*/ 	.byte	0xff
	.zero		1


	//   ....[181]....
        /*0c74*/ 	.word	0x0000b230
        /*0c78*/ 	.word	0x00000000
        /*0c7c*/ 	.word	0x000001d0
        /*0c80*/ 	.short	0x010a
        /*0c82*/ 	.byte	0xff
	.zero		1


	//   ....[182]....
        /*0c84*/ 	.word	0x0000b280
        /*0c88*/ 	.word	0x0000000c
        /*0c8c*/ 	.word	0x00000150
        /*0c90*/ 	.short	0x010a
        /*0c92*/ 	.byte	0xff
	.zero		1


	//   ....[183]....
        /*0c94*/ 	.word	0x0000b2e0
        /*0c98*/ 	.word	0x00000000
        /*0c9c*/ 	.word	0x00000148
        /*0ca0*/ 	.short	0x010a
        /*0ca2*/ 	.byte	0xff
	.zero		1


	//   ....[184]....
        /*0ca4*/ 	.word	0x0000b340
        /*0ca8*/ 	.word	0x00000000
        /*0cac*/ 	.word	0x00000120
        /*0cb0*/ 	.short	0x010a
        /*0cb2*/ 	.byte	0xff
	.zero		1


	//   ....[185]....
        /*0cb4*/ 	.word	0x0000b3a0
        /*0cb8*/ 	.word	0x00000000
        /*0cbc*/ 	.word	0x00000128
        /*0cc0*/ 	.short	0x010a
        /*0cc2*/ 	.byte	0xff
	.zero		1


	//   ....[186]....
        /*0cc4*/ 	.word	0x0000b400
        /*0cc8*/ 	.word	0x00000000
        /*0ccc*/ 	.word	0x00000130
        /*0cd0*/ 	.short	0x010a
        /*0cd2*/ 	.byte	0xff
	.zero		1


	//   ....[187]....
        /*0cd4*/ 	.word	0x0000b460
        /*0cd8*/ 	.word	0x00000000
        /*0cdc*/ 	.word	0x00000138
        /*0ce0*/ 	.short	0x010a
        /*0ce2*/ 	.byte	0xff
	.zero		1


	//   ....[188]....
        /*0ce4*/ 	.word	0x0000b4c0
        /*0ce8*/ 	.word	0x00000000
        /*0cec*/ 	.word	0x00000120
        /*0cf0*/ 	.short	0x010a
        /*0cf2*/ 	.byte	0xff
	.zero		1


	//   ....[189]....
        /*0cf4*/ 	.word	0x0000b520
        /*0cf8*/ 	.word	0x00000000
        /*0cfc*/ 	.word	0x00000128
        /*0d00*/ 	.short	0x010a
        /*0d02*/ 	.byte	0xff
	.zero		1


	//   ....[190]....
        /*0d04*/ 	.word	0x0000b580
        /*0d08*/ 	.word	0x00000000
        /*0d0c*/ 	.word	0x00000130
        /*0d10*/ 	.short	0x010a
        /*0d12*/ 	.byte	0xff
	.zero		1


	//   ....[191]....
        /*0d14*/ 	.word	0x0000b5d0
        /*0d18*/ 	.word	0x00000003
        /*0d1c*/ 	.word	0x00000150
        /*0d20*/ 	.short	0x010a
        /*0d22*/ 	.byte	0xff
	.zero		1


	//   ....[192]....
        /*0d24*/ 	.word	0x0000b620
        /*0d28*/ 	.word	0x00000005
        /*0d2c*/ 	.word	0x00000100
        /*0d30*/ 	.short	0x010a
        /*0d32*/ 	.byte	0xff
	.zero		1


	//   ....[193]....
        /*0d34*/ 	.word	0x0000b670
        /*0d38*/ 	.word	0x0000005c
        /*0d3c*/ 	.word	0x00000170
        /*0d40*/ 	.short	0x010a
        /*0d42*/ 	.byte	0xff
	.zero		1


	//   ....[194]....
        /*0d44*/ 	.word	0x0000b6c0
        /*0d48*/ 	.word	0x00000070
        /*0d4c*/ 	.word	0x00000100
        /*0d50*/ 	.short	0x010a
        /*0d52*/ 	.byte	0xff
	.zero		1


	//   ....[195]....
        /*0d54*/ 	.word	0x0000b710
        /*0d58*/ 	.word	0x00000070
        /*0d5c*/ 	.word	0x00000100
        /*0d60*/ 	.short	0x010a
        /*0d62*/ 	.byte	0xff
	.zero		1


	//   ....[196]....
        /*0d64*/ 	.word	0x0000b760
        /*0d68*/ 	.word	0x00000067
        /*0d6c*/ 	.word	0x00000100
        /*0d70*/ 	.short	0x010a
        /*0d72*/ 	.byte	0xff
	.zero		1


	//----- nvinfo : EIATTR_NUM_MBARRIERS
	.align		4
.L_48:
        /*0d74*/ 	.byte	0x03, 0x38
        /*0d76*/ 	.short	0x003b


	//----- nvinfo : EIATTR_EXIT_INSTR_OFFSETS
	.align		4
        /*0d78*/ 	.byte	0x04, 0x1c
        /*0d7a*/ 	.short	(.L_50 - .L_49)


	//   ....[0]....
.L_49:
        /*0d7c*/ 	.word	0x00003390


	//   ....[1]....
        /*0d80*/ 	.word	0x00003880


	//   ....[2]....
        /*0d84*/ 	.word	0x000038e0


	//   ....[3]....
        /*0d88*/ 	.word	0x00004b80


	//   ....[4]....
        /*0d8c*/ 	.word	0x00005e90


	//   ....[5]....
        /*0d90*/ 	.word	0x00005ed0


	//   ....[6]....
        /*0d94*/ 	.word	0x0000a640


	//----- nvinfo : EIATTR_MAX_THREADS
	.align		4
.L_50:
        /*0d98*/ 	.byte	0x04, 0x05
        /*0d9a*/ 	.short	(.L_52 - .L_51)
.L_51:
        /*0d9c*/ 	.word	0x00000100
        /*0da0*/ 	.word	0x00000001
        /*0da4*/ 	.word	0x00000001


	//----- nvinfo : EIATTR_CRS_STACK_SIZE
	.align		4
.L_52:
        /*0da8*/ 	.byte	0x04, 0x1e
        /*0daa*/ 	.short	(.L_54 - .L_53)
.L_53:
        /*0dac*/ 	.word	0x00000000


	//----- nvinfo : EIATTR_CBANK_PARAM_SIZE
	.align		4
.L_54:
        /*0db0*/ 	.byte	0x03, 0x19
        /*0db2*/ 	.short	0x0800


	//----- nvinfo : EIATTR_PARAM_CBANK
	.align		4
        /*0db4*/ 	.byte	0x04, 0x0a
        /*0db6*/ 	.short	(.L_56 - .L_55)
	.align		4
.L_55:
        /*0db8*/ 	.word	index@(.nv.constant0._ZN7cutlass13device_kernelINS_4gemm6kernel13GemmUniversalIN4cute5tupleIJiiiiEEENS1_10collective13CollectiveMmaINS1_35MainloopSm100TmaUmmaWarpSpecializedILi16ELi2ELi4ENS5_IJNS4_1CILi2EEENSA_ILi4EEENSA_ILi1EEEEEEEENS5_IJNSA_ILi128EEENSA_ILi256EEENSA_ILi64EEEEEENS_12float_e4m3_tENS5_IJlSD_lEEESK_SL_NS4_8TiledMMAINS4_8MMA_AtomIJNS4_10MMA_TraitsINS4_25SM100_MMA_F8F6F4_2x1SM_SSEJSK_SK_fSG_SH_NS4_17integral_constantINS4_4UMMA5MajorELSS_0EEEST_NSQ_INSR_7ScaleInELSU_0EEESV_EEEEEENS4_6LayoutINS5_IJSD_SD_SD_EEENS5_IJNSA_ILi0EEES10_S10_EEEEENS5_IJNS4_10UnderscoreES13_S13_EEEEENS4_28SM100_TMA_2SM_LOAD_MULTICASTENS4_14ComposedLayoutINS4_7SwizzleILi2ELi4ELi3EEENS4_18smem_ptr_flag_bitsILi8EEENSY_INS5_IJNSA_ILi8EEESI_EEENS5_IJSI_SD_EEEEEEEvNS4_8identityENS4_18SM100_TMA_2SM_LOADES1G_vS1H_EENS_8epilogue10collective18CollectiveEpilogueINS1K_23Sm100TmaWarpSpecializedILi4ELi2ELi32ELb0ELb0EEEJNS5_IJSI_SH_SI_EEENS5_IJNSY_ISI_SD_EENSY_INS5_IJNSA_ILi32EEESB_EEENS5_IJSD_SG_EEEEEEEESK_SL_SK_SL_NS1K_6fusion15FusionCallbacksIS1O_NS1W_17LinearCombinationISK_fSK_fLNS_15FloatRoundStyleE2EEES1P_S1V_JEEENS4_5SM1004TMEM4LOAD26SM100_TMEM_LOAD_32dp32b32xENS4_13SM90_TMA_LOADENS17_INS18_ILi1ELi4ELi3EEES1B_NSY_INS5_IJS1C_S1R_EEENS5_IJS1R_SD_EEEEEEENS4_39AutoVectorizingCopyWithAssumedAlignmentILi128EEENS4_14SM90_TMA_STOREES2B_S2D_S2D_EEEvvEEEEvNT_6ParamsE)
        /*0dbc*/ 	.short	0x0380
        /*0dbe*/ 	.short	0x0800


	//----- nvinfo : EIATTR_SW_WAR
	.align		4
.L_56:
        /*0dc0*/ 	.byte	0x04, 0x36
        /*0dc2*/ 	.short	(.L_58 - .L_57)
.L_57:
        /*0dc4*/ 	.word	0x00000008
.L_58:


//--------------------- .nv.callgraph             --------------------------
	.section	.nv.callgraph,"",@"SHT_CUDA_CALLGRAPH"
	.align	4
	.sectionentsize	8
	.align		4
        /*0000*/ 	.word	0x00000000
	.align		4
        /*0004*/ 	.word	0xffffffff
	.align		4
        /*0008*/ 	.word	index@(_ZN7cutlass13device_kernelINS_4gemm6kernel13GemmUniversalIN4cute5tupleIJiiiiEEENS1_10collective13CollectiveMmaINS1_35MainloopSm100TmaUmmaWarpSpecializedILi16ELi2ELi4ENS5_IJNS4_1CILi2EEENSA_ILi4EEENSA_ILi1EEEEEEEENS5_IJNSA_ILi128EEENSA_ILi256EEENSA_ILi64EEEEEENS_12float_e4m3_tENS5_IJlSD_lEEESK_SL_NS4_8TiledMMAINS4_8MMA_AtomIJNS4_10MMA_TraitsINS4_25SM100_MMA_F8F6F4_2x1SM_SSEJSK_SK_fSG_SH_NS4_17integral_constantINS4_4UMMA5MajorELSS_0EEEST_NSQ_INSR_7ScaleInELSU_0EEESV_EEEEEENS4_6LayoutINS5_IJSD_SD_SD_EEENS5_IJNSA_ILi0EEES10_S10_EEEEENS5_IJNS4_10UnderscoreES13_S13_EEEEENS4_28SM100_TMA_2SM_LOAD_MULTICASTENS4_14ComposedLayoutINS4_7SwizzleILi2ELi4ELi3EEENS4_18smem_ptr_flag_bitsILi8EEENSY_INS5_IJNSA_ILi8EEESI_EEENS5_IJSI_SD_EEEEEEEvNS4_8identityENS4_18SM100_TMA_2SM_LOADES1G_vS1H_EENS_8epilogue10collective18CollectiveEpilogueINS1K_23Sm100TmaWarpSpecializedILi4ELi2ELi32ELb0ELb0EEEJNS5_IJSI_SH_SI_EEENS5_IJNSY_ISI_SD_EENSY_INS5_IJNSA_ILi32EEESB_EEENS5_IJSD_SG_EEEEEEEESK_SL_SK_SL_NS1K_6fusion15FusionCallbacksIS1O_NS1W_17LinearCombinationISK_fSK_fLNS_15FloatRoundStyleE2EEES1P_S1V_JEEENS4_5SM1004TMEM4LOAD26SM100_TMEM_LOAD_32dp32b32xENS4_13SM90_TMA_LOADENS17_INS18_ILi1ELi4ELi3EEES1B_NSY_INS5_IJS1C_S1R_EEENS5_IJS1R_SD_EEEEEEENS4_39AutoVectorizingCopyWithAssumedAlignmentILi128EEENS4_14SM90_TMA_STOREES2B_S2D_S2D_EEEvvEEEEvNT_6ParamsE)
	.align		4
        /*000c*/ 	.word	index@(__assertfail)
	.align		4
        /*0010*/ 	.word	0x00000000
	.align		4
        /*0014*/ 	.word	0xfffffffe
	.align		4
        /*0018*/ 	.word	0x00000000
	.align		4
        /*001c*/ 	.word	0xfffffffd
	.align		4
        /*0020*/ 	.word	0x00000000
	.align		4
        /*0024*/ 	.word	0xfffffffc


//--------------------- .nv.constant4             --------------------------
	.section	.nv.constant4,"a",@progbits
	.align	8
	.align		8
.nv.constant4:
        /*0000*/ 	.dword	__assertfail
	.align		8
        /*0008*/ 	.dword	__unnamed_1
	.align		8
        /*0010*/ 	.dword	__unnamed_2
	.align		8
        /*0018*/ 	.dword	__unnamed_3
	.align		8
        /*0020*/ 	.dword	_ZN40_INTERNAL_365b24dc_4_k_cu_5cd9bed4_313194cuda3std3__45__cpo5beginE
	.align		8
        /*0028*/ 	.dword	_ZN40_INTERNAL_365b24dc_4_k_cu_5cd9bed4_313194cuda3std3__45__cpo3endE
	.align		8
        /*0030*/ 	.dword	_ZN40_INTERNAL_365b24dc_4_k_cu_5cd9bed4_313194cuda3std3__45__cpo6cbeginE
	.align		8
        /*0038*/ 	.dword	_ZN40_INTERNAL_365b24dc_4_k_cu_5cd9bed4_313194cuda3std3__45__cpo4cendE
	.align		8
        /*0040*/ 	.dword	_ZN40_INTERNAL_365b24dc_4_k_cu_5cd9bed4_313194cuda3std3__442_GLOBAL__N__365b24dc_4_k_cu_5cd9bed4_313196ignoreE
	.align		8
        /*0048*/ 	.dword	_ZN40_INTERNAL_365b24dc_4_k_cu_5cd9bed4_313194cuda3std3__419piecewise_constructE
	.align		8
        /*0050*/ 	.dword	_ZN40_INTERNAL_365b24dc_4_k_cu_5cd9bed4_313194cuda3std3__48in_placeE
	.align		8
        /*0058*/ 	.dword	_ZN40_INTERNAL_365b24dc_4_k_cu_5cd9bed4_313194cuda3std6ranges3__45__cpo4swapE
	.align		8
        /*0060*/ 	.dword	_ZN40_INTERNAL_365b24dc_4_k_cu_5cd9bed4_313194cuda3std6ranges3__45__cpo9iter_moveE
	.align		8
        /*0068*/ 	.dword	_ZN40_INTERNAL_365b24dc_4_k_cu_5cd9bed4_313194cute7productE
	.align		8
        /*0070*/ 	.dword	_ZN40_INTERNAL_365b24dc_4_k_cu_5cd9bed4_313194cute1_E
	.align		8
        /*0078*/ 	.dword	$str$25
	.align		8
        /*0080*/ 	.dword	$str$26
	.align		8
        /*0088*/ 	.dword	$str$27
	.align		8
        /*0090*/ 	.dword	$str$28


//--------------------- .text._ZN7cutlass13device_kernelINS_4gemm6kernel13GemmUniversalIN4cute5tupleIJiiiiEEENS1_10collective13CollectiveMmaINS1_35MainloopSm100TmaUmmaWarpSpecializedILi16ELi2ELi4ENS5_IJNS4_1CILi2EEENSA_ILi4EEENSA_ILi1EEEEEEEENS5_IJNSA_ILi128EEENSA_ILi256EEENSA_ILi64EEEEEENS_12float_e4m3_tENS5_IJlSD_lEEESK_SL_NS4_8TiledMMAINS4_8MMA_AtomIJNS4_10MMA_TraitsINS4_25SM100_MMA_F8F6F4_2x1SM_SSEJSK_SK_fSG_SH_NS4_17integral_constantINS4_4UMMA5MajorELSS_0EEEST_NSQ_INSR_7ScaleInELSU_0EEESV_EEEEEENS4_6LayoutINS5_IJSD_SD_SD_EEENS5_IJNSA_ILi0EEES10_S10_EEEEENS5_IJNS4_10UnderscoreES13_S13_EEEEENS4_28SM100_TMA_2SM_LOAD_MULTICASTENS4_14ComposedLayoutINS4_7SwizzleILi2ELi4ELi3EEENS4_18smem_ptr_flag_bitsILi8EEENSY_INS5_IJNSA_ILi8EEESI_EEENS5_IJSI_SD_EEEEEEEvNS4_8identityENS4_18SM100_TMA_2SM_LOADES1G_vS1H_EENS_8epilogue10collective18CollectiveEpilogueINS1K_23Sm100TmaWarpSpecializedILi4ELi2ELi32ELb0ELb0EEEJNS5_IJSI_SH_SI_EEENS5_IJNSY_ISI_SD_EENSY_INS5_IJNSA_ILi32EEESB_EEENS5_IJSD_SG_EEEEEEEESK_SL_SK_SL_NS1K_6fusion15FusionCallbacksIS1O_NS1W_17LinearCombinationISK_fSK_fLNS_15FloatRoundStyleE2EEES1P_S1V_JEEENS4_5SM1004TMEM4LOAD26SM100_TMEM_LOAD_32dp32b32xENS4_13SM90_TMA_LOADENS17_INS18_ILi1ELi4ELi3EEES1B_NSY_INS5_IJS1C_S1R_EEENS5_IJS1R_SD_EEEEEEENS4_39AutoVectorizingCopyWithAssumedAlignmentILi128EEENS4_14SM90_TMA_STOREES2B_S2D_S2D_EEEvvEEEEvNT_6ParamsE --------------------------
	.section	.text._ZN7cutlass13device_kernelINS_4gemm6kernel13GemmUniversalIN4cute5tupleIJiiiiEEENS1_10collective13CollectiveMmaINS1_35MainloopSm100TmaUmmaWarpSpecializedILi16ELi2ELi4ENS5_IJNS4_1CILi2EEENSA_ILi4EEENSA_ILi1EEEEEEEENS5_IJNSA_ILi128EEENSA_ILi256EEENSA_ILi64EEEEEENS_12float_e4m3_tENS5_IJlSD_lEEESK_SL_NS4_8TiledMMAINS4_8MMA_AtomIJNS4_10MMA_TraitsINS4_25SM100_MMA_F8F6F4_2x1SM_SSEJSK_SK_fSG_SH_NS4_17integral_constantINS4_4UMMA5MajorELSS_0EEEST_NSQ_INSR_7ScaleInELSU_0EEESV_EEEEEENS4_6LayoutINS5_IJSD_SD_SD_EEENS5_IJNSA_ILi0EEES10_S10_EEEEENS5_IJNS4_10UnderscoreES13_S13_EEEEENS4_28SM100_TMA_2SM_LOAD_MULTICASTENS4_14ComposedLayoutINS4_7SwizzleILi2ELi4ELi3EEENS4_18smem_ptr_flag_bitsILi8EEENSY_INS5_IJNSA_ILi8EEESI_EEENS5_IJSI_SD_EEEEEEEvNS4_8identityENS4_18SM100_TMA_2SM_LOADES1G_vS1H_EENS_8epilogue10collective18CollectiveEpilogueINS1K_23Sm100TmaWarpSpecializedILi4ELi2ELi32ELb0ELb0EEEJNS5_IJSI_SH_SI_EEENS5_IJNSY_ISI_SD_EENSY_INS5_IJNSA_ILi32EEESB_EEENS5_IJSD_SG_EEEEEEEESK_SL_SK_SL_NS1K_6fusion15FusionCallbacksIS1O_NS1W_17LinearCombinationISK_fSK_fLNS_15FloatRoundStyleE2EEES1P_S1V_JEEENS4_5SM1004TMEM4LOAD26SM100_TMEM_LOAD_32dp32b32xENS4_13SM90_TMA_LOADENS17_INS18_ILi1ELi4ELi3EEES1B_NSY_INS5_IJS1C_S1R_EEENS5_IJS1R_SD_EEEEEEENS4_39AutoVectorizingCopyWithAssumedAlignmentILi128EEENS4_14SM90_TMA_STOREES2B_S2D_S2D_EEEvvEEEEvNT_6ParamsE,"ax",@progbits
	.align	128
.text._ZN7cutlass13device_kernelINS_4gemm6kernel13GemmUniversalIN4cute5tupleIJiiiiEEENS1_10collective13CollectiveMmaINS1_35MainloopSm100TmaUmmaWarpSpecializedILi16ELi2ELi4ENS5_IJNS4_1CILi2EEENSA_ILi4EEENSA_ILi1EEEEEEEENS5_IJNSA_ILi128EEENSA_ILi256EEENSA_ILi64EEEEEENS_12float_e4m3_tENS5_IJlSD_lEEESK_SL_NS4_8TiledMMAINS4_8MMA_AtomIJNS4_10MMA_TraitsINS4_25SM100_MMA_F8F6F4_2x1SM_SSEJSK_SK_fSG_SH_NS4_17integral_constantINS4_4UMMA5MajorELSS_0EEEST_NSQ_INSR_7ScaleInELSU_0EEESV_EEEEEENS4_6LayoutINS5_IJSD_SD_SD_EEENS5_IJNSA_ILi0EEES10_S10_EEEEENS5_IJNS4_10UnderscoreES13_S13_EEEEENS4_28SM100_TMA_2SM_LOAD_MULTICASTENS4_14ComposedLayoutINS4_7SwizzleILi2ELi4ELi3EEENS4_18smem_ptr_flag_bitsILi8EEENSY_INS5_IJNSA_ILi8EEESI_EEENS5_IJSI_SD_EEEEEEEvNS4_8identityENS4_18SM100_TMA_2SM_LOADES1G_vS1H_EENS_8epilogue10collective18CollectiveEpilogueINS1K_23Sm100TmaWarpSpecializedILi4ELi2ELi32ELb0ELb0EEEJNS5_IJSI_SH_SI_EEENS5_IJNSY_ISI_SD_EENSY_INS5_IJNSA_ILi32EEESB_EEENS5_IJSD_SG_EEEEEEEESK_SL_SK_SL_NS1K_6fusion15FusionCallbacksIS1O_NS1W_17LinearCombinationISK_fSK_fLNS_15FloatRoundStyleE2EEES1P_S1V_JEEENS4_5SM1004TMEM4LOAD26SM100_TMEM_LOAD_32dp32b32xENS4_13SM90_TMA_LOADENS17_INS18_ILi1ELi4ELi3EEES1B_NSY_INS5_IJS1C_S1R_EEENS5_IJS1R_SD_EEEEEEENS4_39AutoVectorizingCopyWithAssumedAlignmentILi128EEENS4_14SM90_TMA_STOREES2B_S2D_S2D_EEEvvEEEEvNT_6ParamsE:
        .type           _ZN7cutlass13device_kernelINS_4gemm6kernel13GemmUniversalIN4cute5tupleIJiiiiEEENS1_10collective13CollectiveMmaINS1_35MainloopSm100TmaUmmaWarpSpecializedILi16ELi2ELi4ENS5_IJNS4_1CILi2EEENSA_ILi4EEENSA_ILi1EEEEEEEENS5_IJNSA_ILi128EEENSA_ILi256EEENSA_ILi64EEEEEENS_12float_e4m3_tENS5_IJlSD_lEEESK_SL_NS4_8TiledMMAINS4_8MMA_AtomIJNS4_10MMA_TraitsINS4_25SM100_MMA_F8F6F4_2x1SM_SSEJSK_SK_fSG_SH_NS4_17integral_constantINS4_4UMMA5MajorELSS_0EEEST_NSQ_INSR_7ScaleInELSU_0EEESV_EEEEEENS4_6LayoutINS5_IJSD_SD_SD_EEENS5_IJNSA_ILi0EEES10_S10_EEEEENS5_IJNS4_10UnderscoreES13_S13_EEEEENS4_28SM100_TMA_2SM_LOAD_MULTICASTENS4_14ComposedLayoutINS4_7SwizzleILi2ELi4ELi3EEENS4_18smem_ptr_flag_bitsILi8EEENSY_INS5_IJNSA_ILi8EEESI_EEENS5_IJSI_SD_EEEEEEEvNS4_8identityENS4_18SM100_TMA_2SM_LOADES1G_vS1H_EENS_8epilogue10collective18CollectiveEpilogueINS1K_23Sm100TmaWarpSpecializedILi4ELi2ELi32ELb0ELb0EEEJNS5_IJSI_SH_SI_EEENS5_IJNSY_ISI_SD_EENSY_INS5_IJNSA_ILi32EEESB_EEENS5_IJSD_SG_EEEEEEEESK_SL_SK_SL_NS1K_6fusion15FusionCallbacksIS1O_NS1W_17LinearCombinationISK_fSK_fLNS_15FloatRoundStyleE2EEES1P_S1V_JEEENS4_5SM1004TMEM4LOAD26SM100_TMEM_LOAD_32dp32b32xENS4_13SM90_TMA_LOADENS17_INS18_ILi1ELi4ELi3EEES1B_NSY_INS5_IJS1C_S1R_EEENS5_IJS1R_SD_EEEEEEENS4_39AutoVectorizingCopyWithAssumedAlignmentILi128EEENS4_14SM90_TMA_STOREES2B_S2D_S2D_EEEvvEEEEvNT_6ParamsE,@function
        .size           _ZN7cutlass13device_kernelINS_4gemm6kernel13GemmUniversalIN4cute5tupleIJiiiiEEENS1_10collective13CollectiveMmaINS1_35MainloopSm100TmaUmmaWarpSpecializedILi16ELi2ELi4ENS5_IJNS4_1CILi2EEENSA_ILi4EEENSA_ILi1EEEEEEEENS5_IJNSA_ILi128EEENSA_ILi256EEENSA_ILi64EEEEEENS_12float_e4m3_tENS5_IJlSD_lEEESK_SL_NS4_8TiledMMAINS4_8MMA_AtomIJNS4_10MMA_TraitsINS4_25SM100_MMA_F8F6F4_2x1SM_SSEJSK_SK_fSG_SH_NS4_17integral_constantINS4_4UMMA5MajorELSS_0EEEST_NSQ_INSR_7ScaleInELSU_0EEESV_EEEEEENS4_6LayoutINS5_IJSD_SD_SD_EEENS5_IJNSA_ILi0EEES10_S10_EEEEENS5_IJNS4_10UnderscoreES13_S13_EEEEENS4_28SM100_TMA_2SM_LOAD_MULTICASTENS4_14ComposedLayoutINS4_7SwizzleILi2ELi4ELi3EEENS4_18smem_ptr_flag_bitsILi8EEENSY_INS5_IJNSA_ILi8EEESI_EEENS5_IJSI_SD_EEEEEEEvNS4_8identityENS4_18SM100_TMA_2SM_LOADES1G_vS1H_EENS_8epilogue10collective18CollectiveEpilogueINS1K_23Sm100TmaWarpSpecializedILi4ELi2ELi32ELb0ELb0EEEJNS5_IJSI_SH_SI_EEENS5_IJNSY_ISI_SD_EENSY_INS5_IJNSA_ILi32EEESB_EEENS5_IJSD_SG_EEEEEEEESK_SL_SK_SL_NS1K_6fusion15FusionCallbacksIS1O_NS1W_17LinearCombinationISK_fSK_fLNS_15FloatRoundStyleE2EEES1P_S1V_JEEENS4_5SM1004TMEM4LOAD26SM100_TMEM_LOAD_32dp32b32xENS4_13SM90_TMA_LOADENS17_INS18_ILi1ELi4ELi3EEES1B_NSY_INS5_IJS1C_S1R_EEENS5_IJS1R_SD_EEEEEEENS4_39AutoVectorizingCopyWithAssumedAlignmentILi128EEENS4_14SM90_TMA_STOREES2B_S2D_S2D_EEEvvEEEEvNT_6ParamsE,(.L_x_228 - _ZN7cutlass13device_kernelINS_4gemm6kernel13GemmUniversalIN4cute5tupleIJiiiiEEENS1_10collective13CollectiveMmaINS1_35MainloopSm100TmaUmmaWarpSpecializedILi16ELi2ELi4ENS5_IJNS4_1CILi2EEENSA_ILi4EEENSA_ILi1EEEEEEEENS5_IJNSA_ILi128EEENSA_ILi256EEENSA_ILi64EEEEEENS_12float_e4m3_tENS5_IJlSD_lEEESK_SL_NS4_8TiledMMAINS4_8MMA_AtomIJNS4_10MMA_TraitsINS4_25SM100_MMA_F8F6F4_2x1SM_SSEJSK_SK_fSG_SH_NS4_17integral_constantINS4_4UMMA5MajorELSS_0EEEST_NSQ_INSR_7ScaleInELSU_0EEESV_EEEEEENS4_6LayoutINS5_IJSD_SD_SD_EEENS5_IJNSA_ILi0EEES10_S10_EEEEENS5_IJNS4_10UnderscoreES13_S13_EEEEENS4_28SM100_TMA_2SM_LOAD_MULTICASTENS4_14ComposedLayoutINS4_7SwizzleILi2ELi4ELi3EEENS4_18smem_ptr_flag_bitsILi8EEENSY_INS5_IJNSA_ILi8EEESI_EEENS5_IJSI_SD_EEEEEEEvNS4_8identityENS4_18SM100_TMA_2SM_LOADES1G_vS1H_EENS_8epilogue10collective18CollectiveEpilogueINS1K_23Sm100TmaWarpSpecializedILi4ELi2ELi32ELb0ELb0EEEJNS5_IJSI_SH_SI_EEENS5_IJNSY_ISI_SD_EENSY_INS5_IJNSA_ILi32EEESB_EEENS5_IJSD_SG_EEEEEEEESK_SL_SK_SL_NS1K_6fusion15FusionCallbacksIS1O_NS1W_17LinearCombinationISK_fSK_fLNS_15FloatRoundStyleE2EEES1P_S1V_JEEENS4_5SM1004TMEM4LOAD26SM100_TMEM_LOAD_32dp32b32xENS4_13SM90_TMA_LOADENS17_INS18_ILi1ELi4ELi3EEES1B_NSY_INS5_IJS1C_S1R_EEENS5_IJS1R_SD_EEEEEEENS4_39AutoVectorizingCopyWithAssumedAlignmentILi128EEENS4_14SM90_TMA_STOREES2B_S2D_S2D_EEEvvEEEEvNT_6ParamsE)
        .other          _ZN7cutlass13device_kernelINS_4gemm6kernel13GemmUniversalIN4cute5tupleIJiiiiEEENS1_10collective13CollectiveMmaINS1_35MainloopSm100TmaUmmaWarpSpecializedILi16ELi2ELi4ENS5_IJNS4_1CILi2EEENSA_ILi4EEENSA_ILi1EEEEEEEENS5_IJNSA_ILi128EEENSA_ILi256EEENSA_ILi64EEEEEENS_12float_e4m3_tENS5_IJlSD_lEEESK_SL_NS4_8TiledMMAINS4_8MMA_AtomIJNS4_10MMA_TraitsINS4_25SM100_MMA_F8F6F4_2x1SM_SSEJSK_SK_fSG_SH_NS4_17integral_constantINS4_4UMMA5MajorELSS_0EEEST_NSQ_INSR_7ScaleInELSU_0EEESV_EEEEEENS4_6LayoutINS5_IJSD_SD_SD_EEENS5_IJNSA_ILi0EEES10_S10_EEEEENS5_IJNS4_10UnderscoreES13_S13_EEEEENS4_28SM100_TMA_2SM_LOAD_MULTICASTENS4_14ComposedLayoutINS4_7SwizzleILi2ELi4ELi3EEENS4_18smem_ptr_flag_bitsILi8EEENSY_INS5_IJNSA_ILi8EEESI_EEENS5_IJSI_SD_EEEEEEEvNS4_8identityENS4_18SM100_TMA_2SM_LOADES1G_vS1H_EENS_8epilogue10collective18CollectiveEpilogueINS1K_23Sm100TmaWarpSpecializedILi4ELi2ELi32ELb0ELb0EEEJNS5_IJSI_SH_SI_EEENS5_IJNSY_ISI_SD_EENSY_INS5_IJNSA_ILi32EEESB_EEENS5_IJSD_SG_EEEEEEEESK_SL_SK_SL_NS1K_6fusion15FusionCallbacksIS1O_NS1W_17LinearCombinationISK_fSK_fLNS_15FloatRoundStyleE2EEES1P_S1V_JEEENS4_5SM1004TMEM4LOAD26SM100_TMEM_LOAD_32dp32b32xENS4_13SM90_TMA_LOADENS17_INS18_ILi1ELi4ELi3EEES1B_NSY_INS5_IJS1C_S1R_EEENS5_IJS1R_SD_EEEEEEENS4_39AutoVectorizingCopyWithAssumedAlignmentILi128EEENS4_14SM90_TMA_STOREES2B_S2D_S2D_EEEvvEEEEvNT_6ParamsE,@"STO_CUDA_ENTRY STV_DEFAULT"
_ZN7cutlass13device_kernelINS_4gemm6kernel13GemmUniversalIN4cute5tupleIJiiiiEEENS1_10collective13CollectiveMmaINS1_35MainloopSm100TmaUmmaWarpSpecializedILi16ELi2ELi4ENS5_IJNS4_1CILi2EEENSA_ILi4EEENSA_ILi1EEEEEEEENS5_IJNSA_ILi128EEENSA_ILi256EEENSA_ILi64EEEEEENS_12float_e4m3_tENS5_IJlSD_lEEESK_SL_NS4_8TiledMMAINS4_8MMA_AtomIJNS4_10MMA_TraitsINS4_25SM100_MMA_F8F6F4_2x1SM_SSEJSK_SK_fSG_SH_NS4_17integral_constantINS4_4UMMA5MajorELSS_0EEEST_NSQ_INSR_7ScaleInELSU_0EEESV_EEEEEENS4_6LayoutINS5_IJSD_SD_SD_EEENS5_IJNSA_ILi0EEES10_S10_EEEEENS5_IJNS4_10UnderscoreES13_S13_EEEEENS4_28SM100_TMA_2SM_LOAD_MULTICASTENS4_14ComposedLayoutINS4_7SwizzleILi2ELi4ELi3EEENS4_18smem_ptr_flag_bitsILi8EEENSY_INS5_IJNSA_ILi8EEESI_EEENS5_IJSI_SD_EEEEEEEvNS4_8identityENS4_18SM100_TMA_2SM_LOADES1G_vS1H_EENS_8epilogue10collective18CollectiveEpilogueINS1K_23Sm100TmaWarpSpecializedILi4ELi2ELi32ELb0ELb0EEEJNS5_IJSI_SH_SI_EEENS5_IJNSY_ISI_SD_EENSY_INS5_IJNSA_ILi32EEESB_EEENS5_IJSD_SG_EEEEEEEESK_SL_SK_SL_NS1K_6fusion15FusionCallbacksIS1O_NS1W_17LinearCombinationISK_fSK_fLNS_15FloatRoundStyleE2EEES1P_S1V_JEEENS4_5SM1004TMEM4LOAD26SM100_TMEM_LOAD_32dp32b32xENS4_13SM90_TMA_LOADENS17_INS18_ILi1ELi4ELi3EEES1B_NSY_INS5_IJS1C_S1R_EEENS5_IJS1R_SD_EEEEEEENS4_39AutoVectorizingCopyWithAssumedAlignmentILi128EEENS4_14SM90_TMA_STOREES2B_S2D_S2D_EEEvvEEEEvNT_6ParamsE:
[----:B------:R-:W1:Y:S01]  /*0000*/  LDC R1, c[0x0][0x37c] ;  /* 0x0000df00ff017b82 */ /* 0x000e620000000800 */
[----:B------:R-:W2:Y:S01]  /*0010*/  S2R R99, SR_TID.X ;  /* 0x0000000000637919 */ /* 0x000ea20000002100 */
[----:B------:R-:W3:Y:S06]  /*0020*/  LDCU.64 UR8, c[0x0][0x890] ;  /* 0x00011200ff0877ac */ /* 0x000eec0008000a00 */
[----:B------:R-:W4:Y:S01]  /*0030*/  S2UR UR58, SR_CgaCtaId ;  /* 0x00000000003a79c3 */ /* 0x000f220000008800 */
[----:B------:R-:W-:Y:S02]  /*0040*/  PRMT R90, RZ, 0x7610, R90 ;  /* 0x00007610ff5a7816 */ /* 0x000fe4000000005a */
[----:B------:R-:W-:-:S02]  /*0050*/  ELECT P0, URZ, PT ;  /* 0x0000000000ff782f */ /* 0x000fc40003800000 */
[----:B---3--:R-:W-:-:S04]  /*0060*/  ISETP.NE.U32.AND P1, PT, RZ, UR8, PT ;  /* 0x00000008ff007c0c */ /* 0x008fc8000bf25070 */
[----:B------:R-:W-:Y:S01]  /*0070*/  ISETP.NE.AND.EX P2, PT, RZ, UR9, PT, P1 ;  /* 0x00000009ff007c0c */ /* 0x000fe2000bf45310 */
[----:B----4-:R-:W-:Y:S02]  /*0080*/  ULOP3.LUT UR33, UR58, 0x1, URZ, 0xc0, !UPT ;  /* 0x000000013a217892 */ /* 0x010fe4000f8ec0ff */
[----:B------:R-:W-:Y:S01]  /*0090*/  ULOP3.LUT UR34, UR58, 0x1, URZ, 0x3c, !UPT ;  /* 0x000000013a227892 */ /* 0x000fe2000f8e3cff */
[----:B--2---:R-:W-:-:S05]  /*00a0*/  SHF.R.U32.HI R91, RZ, 0x5, R99 ;  /* 0x00000005ff5b7819 */ /* 0x004fca0000011663 */
[----:B------:R-:W2:Y:S02]  /*00b0*/  SHFL.IDX PT, R0, R91, RZ, 0x1f ;  /* 0x00001fff5b007589 */ /* 0x000ea400000e0000 */
[----:B--2---:R-:W-:Y:S02]  /*00c0*/  R2UR UR22, R0 ;  /* 0x00000000001672ca */ /* 0x004fe400000e0000 */
[----:B-1----:R-:W-:Y:S05]  /*00d0*/  @P2 BRA `(.L_x_0) ;  /* 0x0000000000302947 */ /* 0x002fea0003800000 */
[----:B------:R-:W1:Y:S02]  /*00e0*/  LDCU.64 UR4, c[0x0][0x888] ;  /* 0x00011100ff0477ac */ /* 0x000e640008000a00 */
[----:B-1----:R-:W-:-:S04]  /*00f0*/  UISETP.NE.U32.AND UP0, UPT, UR4, URZ, UPT ;  /* 0x000000ff0400728c */ /* 0x002fc8000bf05070 */
[----:B------:R-:W-:-:S09]  /*0100*/  UISETP.NE.AND.EX UP0, UPT, UR5, URZ, UPT, UP0 ;  /* 0x000000ff0500728c */ /* 0x000fd2000bf05300 */
[----:B------:R-:W-:Y:S05]  /*0110*/  BRA.U !UP0, `(.L_x_1) ;  /* 0x0000000108147547 */ /* 0x000fea000b800000 */
[----:B------:R-:W1:Y:S01]  /*0120*/  LDC.64 R2, c[0x0][0x888] ;  /* 0x00022200ff027b82 */ /* 0x000e620000000a00 */
[----:B------:R-:W1:Y:S02]  /*0130*/  LDCU.64 UR4, c[0x0][0x358] ;  /* 0x00006b00ff0477ac */ /* 0x000e640008000a00 */
[----:B-1----:R1:W5:Y:S01]  /*0140*/  LDG.E R41, desc[UR4][R2.64] ;  /* 0x0000000402297981 */ /* 0x002362000c1e1900 */
[----:B------:R-:W-:Y:S01]  /*0150*/  HFMA2 R90, -RZ, RZ, 0, 5.9604644775390625e-08 ;  /* 0x00000001ff5a7431 */ /* 0x000fe200000001ff */
[----:B------:R-:W-:Y:S05]  /*0160*/  BRA `(.L_x_0) ;  /* 0x00000000000c7947 */ /* 0x000fea0003800000 */
.L_x_1:
[----:B------:R-:W1:Y:S01]  /*0170*/  LDCU UR4, c[0x0][0x880] ;  /* 0x00011000ff0477ac */ /* 0x000e620008000800 */
[----:B------:R-:W-:Y:S01]  /*0180*/  HFMA2 R90, -RZ, RZ, 0, 5.9604644775390625e-08 ;  /* 0x00000001ff5a7431 */ /* 0x000fe200000001ff */
[----:B-1----:R-:W-:-:S07]  /*0190*/  MOV R41, UR4 ;  /* 0x0000000400297c02 */ /* 0x002fce0008000f00 */
.L_x_0:
[----:B------:R-:W2:Y:S02]  /*01a0*/  LDCU.64 UR4, c[0x0][0x8b0] ;  /* 0x00011600ff0477ac */ /* 0x000ea40008000a00 */
[----:B--2---:R-:W-:-:S04]  /*01b0*/  UISETP.NE.U32.AND UP0, UPT, UR4, URZ, UPT ;  /* 0x000000ff0400728c */ /* 0x004fc8000bf05070 */
[----:B------:R-:W-:-:S09]  /*01c0*/  UISETP.NE.AND.EX UP0, UPT, UR5, URZ, UPT, UP0 ;  /* 0x000000ff0500728c */ /* 0x000fd2000bf05300 */
[----:B------:R-:W-:Y:S05]  /*01d0*/  BRA.U UP0, `(.L_x_2) ;  /* 0x0000000100287547 */ /* 0x000fea000b800000 */
[----:B------:R-:W2:Y:S02]  /*01e0*/  LDCU.64 UR4, c[0x0][0x8a8] ;  /* 0x00011500ff0477ac */ /* 0x000ea40008000a00 */
[----:B--2---:R-:W-:-:S04]  /*01f0*/  UISETP.NE.U32.AND UP0, UPT, UR4, URZ, UPT ;  /* 0x000000ff0400728c */ /* 0x004fc8000bf05070 */
[----:B------:R-:W-:-:S09]  /*0200*/  UISETP.NE.AND.EX UP0, UPT, UR5, URZ, UPT, UP0 ;  /* 0x000000ff0500728c */ /* 0x000fd2000bf05300 */
[----:B------:R-:W-:Y:S05]  /*0210*/  BRA.U !UP0, `(.L_x_3) ;  /* 0x0000000108107547 */ /* 0x000fea000b800000 */
[----:B------:R-:W2:Y:S01]  /*0220*/  LDC.64 R38, c[0x0][0x8a8] ;  /* 0x00022a00ff267b82 */ /* 0x000ea20000000a00 */
[----:B------:R-:W2:Y:S02]  /*0230*/  LDCU.64 UR4, c[0x0][0x358] ;  /* 0x00006b00ff0477ac */ /* 0x000ea40008000a00 */
[----:B--2---:R2:W5:Y:S01]  /*0240*/  LDG.E R38, desc[UR4][R38.64] ;  /* 0x0000000426267981 */ /* 0x004562000c1e1900 */
[----:B------:R-:W-:Y:S05]  /*0250*/  BRA `(.L_x_2) ;  /* 0x0000000000087947 */ /* 0x000fea0003800000 */
.L_x_3:
[----:B------:R-:W2:Y:S02]  /*0260*/  LDCU UR4, c[0x0][0x8a0] ;  /* 0x00011400ff0477ac */ /* 0x000ea40008000800 */
[----:B--2---:R-:W-:Y:S02]  /*0270*/  MOV R38, UR4 ;  /* 0x0000000400267c02 */ /* 0x004fe40008000f00 */
.L_x_2:
[----:B------:R-:W-:Y:S01]  /*0280*/  IMAD.U32 R0, RZ, RZ, UR22 ;  /* 0x00000016ff007e24 */ /* 0x000fe2000f8e00ff */
[----:B------:R-:W-:Y:S04]  /*0290*/  BSSY.RECONVERGENT B0, `(.L_x_4) ;  /* 0x000000c000007945 */ /* 0x000fe80003800200 */
[C---:B------:R-:W-:Y:S02]  /*02a0*/  ISETP.NE.OR P3, PT, R0.reuse, 0x1, !P0 ;  /* 0x000000010000780c */ /* 0x040fe40004765670 */
[----:B------:R-:W-:-:S11]  /*02b0*/  ISETP.NE.OR P2, PT, R0, 0x3, !P0 ;  /* 0x000000030000780c */ /* 0x000fd60004745670 */
[----:B------:R-:W-:Y:S05]  /*02c0*/  @P3 BRA `(.L_x_5) ;  /* 0x0000000000203947 */ /* 0x000fea0003800000 */
[----:B------:R-:W3:Y:S02]  /*02d0*/  LDCU.64 UR4, c[0x0][0x348] ;  /* 0x00006900ff0477ac */ /* 0x000ee40008000a00 */
[----:B---3--:R-:W-:Y:S02]  /*02e0*/  UIADD3 UR6, UP1, UPT, UR4, 0x80, URZ ;  /* 0x0000008004067890 */ /* 0x008fe4000ff3e0ff */
[----:B------:R-:W-:Y:S02]  /*02f0*/  UIADD3 UR4, UP0, UPT, UR4, 0x180, URZ ;  /* 0x0000018004047890 */ /* 0x000fe4000ff1e0ff */
[----:B------:R-:W-:Y:S02]  /*0300*/  UIADD3.X UR7, UPT, UPT, URZ, UR5, URZ, UP1, !UPT ;  /* 0x00000005ff077290 */ /* 0x000fe40008ffe4ff */
[----:B------:R-:W-:-:S07]  /*0310*/  UIADD3.X UR5, UPT, UPT, URZ, UR5, URZ, UP0, !UPT ;  /* 0x00000005ff057290 */ /* 0x000fce00087fe4ff */
[----:B------:R3:W-:Y:S02]  /*0320*/  UTMACCTL.PF [UR6] ;  /* 0x00000000060079b9 */ /* 0x0007e40008040000 */
[----:B------:R3:W-:Y:S02]  /*0330*/  UTMACCTL.PF [UR4] ;  /* 0x00000000040079b9 */ /* 0x0007e40008040000 */
[----:B---3--:R-:W-:Y:S01]  /*0340*/  NOP ;  /* 0x0000000000007918 */ /* 0x008fe20000000000 */
.L_x_5:
[----:B------:R-:W-:Y:S05]  /*0350*/  BSYNC.RECONVERGENT B0 ;  /* 0x0000000000007941 */ /* 0x000fea0003800200 */
.L_x_4:
[----:B------:R-:W-:Y:S04]  /*0360*/  BSSY.RECONVERGENT B0, `(.L_x_6) ;  /* 0x000000a000007945 */ /* 0x000fe80003800200 */
        /* <DEDUP_REMOVED lines=9> */
.L_x_7:
[----:B------:R-:W-:Y:S05]  /*0400*/  BSYNC.RECONVERGENT B0 ;  /* 0x0000000000007941 */ /* 0x000fea0003800200 */
.L_x_6:
[----:B------:R-:W3:Y:S01]  /*0410*/  LDCU.64 UR4, c[0x0][0x888] ;  /* 0x00011100ff0477ac */ /* 0x000ee20008000a00 */
[----:B------:R-:W-:Y:S01]  /*0420*/  ISETP.NE.AND.EX P1, PT, RZ, UR9, PT, P1 ;  /* 0x00000009ff007c0c */ /* 0x000fe2000bf25310 */
[----:B------:R-:W-:Y:S01]  /*0430*/  UPLOP3.LUT UP4, UPT, UPT, UPT, UPT, 0x80, 0x8 ;  /* 0x000000000008789c */ /* 0x000fe20003f8f070 */
[----:B---3--:R-:W-:-:S04]  /*0440*/  ISETP.NE.U32.AND P2, PT, RZ, UR4, PT ;  /* 0x00000004ff007c0c */ /* 0x008fc8000bf45070 */
[----:B------:R-:W-:-:S13]  /*0450*/  ISETP.NE.AND.EX P2, PT, RZ, UR5, PT, P2 ;  /* 0x00000005ff007c0c */ /* 0x000fda000bf45320 */
[----:B------:R-:W-:Y:S05]  /*0460*/  @P2 BRA P1, `(.L_x_8) ;  /* 0x0000000000282947 */ /* 0x000fea0000800000 */
[----:B------:R-:W-:Y:S01]  /*0470*/  UISETP.NE.U32.AND UP0, UPT, UR8, URZ, UPT ;  /* 0x000000ff0800728c */ /* 0x000fe2000bf05070 */
[----:B-----5:R-:W-:Y:S01]  /*0480*/  FSETP.NEU.AND P1, PT, R41, RZ, PT ;  /* 0x000000ff2900720b */ /* 0x020fe20003f2d000 */
[----:B------:R-:W-:Y:S02]  /*0490*/  UISETP.NE.U32.AND UP2, UPT, UR4, URZ, UPT ;  /* 0x000000ff0400728c */ /* 0x000fe4000bf45070 */
[----:B------:R-:W-:Y:S02]  /*04a0*/  UISETP.NE.AND.EX UP1, UPT, UR9, URZ, UPT, UP0 ;  /* 0x000000ff0900728c */ /* 0x000fe4000bf25300 */
[----:B------:R-:W-:-:S04]  /*04b0*/  UISETP.NE.AND.EX UP0, UPT, UR5, URZ, UPT, UP2 ;  /* 0x000000ff0500728c */ /* 0x000fc8000bf05320 */
[----:B------:R-:W-:-:S04]  /*04c0*/  USEL UR4, URZ, 0xffffffff, UP0 ;  /* 0xffffffffff047887 */ /* 0x000fc80008000000 */
[----:B------:R-:W-:Y:S01]  /*04d0*/  VOTEU.ANY UP0, P1 ;  /* 0x0000000000ff7886 */ /* 0x000fe20000800100 */
[----:B------:R-:W-:-:S04]  /*04e0*/  @!UP1 USEL UR4, URZ, 0xffffffff, UP0 ;  /* 0xffffffffff049887 */ /* 0x000fc80008000000 */
[----:B------:R-:W-:-:S04]  /*04f0*/  ULOP3.LUT UR4, UR4, 0x1, URZ, 0xc0, !UPT ;  /* 0x0000000104047892 */ /* 0x000fc8000f8ec0ff */
[----:B------:R-:W-:-:S11]  /*0500*/  UISETP.NE.U32.AND UP4, UPT, UR4, 0x1, UPT ;  /* 0x000000010400788c */ /* 0x000fd6000bf85070 */
.L_x_8:
[----:B------:R-:W3:Y:S01]  /*0510*/  SHFL.IDX PT, R0, R91, RZ, 0x1f ;  /* 0x00001fff5b007589 */ /* 0x000ee200000e0000 */
[----:B------:R-:W-:-:S04]  /*0520*/  UISETP.NE.AND UP0, UPT, UR22, 0x2, UPT ;  /* 0x000000021600788c */ /* 0x000fc8000bf05270 */
[----:B------:R-:W-:Y:S02]  /*0530*/  UISETP.EQ.AND UP1, UPT, UR33, URZ, !UP0 ;  /* 0x000000ff2100728c */ /* 0x000fe4000c722270 */
[----:B------:R-:W-:-:S04]  /*0540*/  USEL UR53, URZ, 0x1, UP0 ;  /* 0x00000001ff357887 */ /* 0x000fc80008000000 */
[----:B------:R-:W-:Y:S02]  /*0550*/  PLOP3.LUT P3, PT, P0, PT, UP1, 0x80, 0x8 ;  /* 0x000000000008781c */ /* 0x000fe4000076f018 */
[----:B---3--:R-:W-:-:S13]  /*0560*/  ISETP.NE.AND P1, PT, R0, RZ, PT ;  /* 0x000000ff0000720c */ /* 0x008fda0003f25270 */
[----:B------:R-:W-:Y:S05]  /*0570*/  @P1 BRA `(.L_x_9) ;  /* 0x0000000000c01947 */ /* 0x000fea0003800000 */
[----:B------:R-:W-:Y:S01]  /*0580*/  ELECT P1, URZ, PT ;  /* 0x0000000000ff782f */ /* 0x000fe20003820000 */
[----:B------:R-:W-:-:S12]  /*0590*/  BSSY.RECONVERGENT B0, `(.L_x_9) ;  /* 0x000002e000007945 */ /* 0x000fd80003800200 */
[----:B------:R-:W-:Y:S05]  /*05a0*/  @!P1 BRA `(.L_x_10) ;  /* 0x0000000000b09947 */ /* 0x000fea0003800000 */
[----:B------:R-:W-:Y:S01]  /*05b0*/  UMOV UR4, 0x400 ;  /* 0x0000040000047882 */ /* 0x000fe20000000000 */
[----:B------:R-:W-:Y:S01]  /*05c0*/  UMOV UR8, 0x1 ;  /* 0x0000000100087882 */ /* 0x000fe20000000000 */
[----:B------:R-:W-:Y:S01]  /*05d0*/  UMOV UR6, 0x4 ;  /* 0x0000000400067882 */ /* 0x000fe20000000000 */
[----:B------:R-:W-:Y:S02]  /*05e0*/  ULEA UR4, UR58, UR4, 0x18 ;  /* 0x000000043a047291 */ /* 0x000fe4000f8ec0ff */
[----:B------:R-:W-:-:S04]  /*05f0*/  UIADD3 UR8, UPT, UPT, -UR8, 0x100000, URZ ;  /* 0x0010000008087890 */ /* 0x000fc8000fffe1ff */
[----:B------:R-:W-:Y:S02]  /*0600*/  USHF.L.U32 UR9, UR8, 0xb, URZ ;  /* 0x0000000b08097899 */ /* 0x000fe400080006ff */
[----:B------:R-:W-:Y:S02]  /*0610*/  USHF.L.U32 UR8, UR8, 0x1, URZ ;  /* 0x0000000108087899 */ /* 0x000fe400080006ff */
[----:B------:R-:W-:-:S04]  /*0620*/  UIADD3 UR6, UPT, UPT, -UR6, 0x100000, URZ ;  /* 0x0010000006067890 */ /* 0x000fc8000fffe1ff */
[----:B------:R-:W-:Y:S02]  /*0630*/  USHF.L.U32 UR7, UR6, 0xb, URZ ;  /* 0x0000000b06077899 */ /* 0x000fe400080006ff */
[----:B------:R-:W-:Y:S01]  /*0640*/  USHF.L.U32 UR6, UR6, 0x1, URZ ;  /* 0x0000000106067899 */ /* 0x000fe200080006ff */
[----:B------:R-:W3:Y:S03]  /*0650*/  FENCE.VIEW.ASYNC.S ;  /* 0x00000000000073c6 */ /* 0x000ee60000000000 */
[----:B---3--:R3:W4:Y:S08]  /*0660*/  SYNCS.EXCH.64 URZ, [UR4], UR8 ;  /* 0x0000000804ff75b2 */ /* 0x0087300008000100 */
[----:B------:R3:W1:Y:S01]  /*0670*/  SYNCS.EXCH.64 URZ, [UR4+0x80], UR6 ;  /* 0x0000800604ff75b2 */ /* 0x0006620008000100 */
        /* <DEDUP_REMOVED lines=29> */
[----:B------:R3:W1:Y:S02]  /*0850*/  SYNCS.EXCH.64 URZ, [UR4+0xf8], UR6 ;  /* 0x0000f80604ff75b2 */ /* 0x0006640008000100 */
[----:B---34-:R-:W-:Y:S01]  /*0860*/  NOP ;  /* 0x0000000000007918 */ /* 0x018fe20000000000 */
.L_x_10:
[----:B------:R-:W-:Y:S05]  /*0870*/  BSYNC.RECONVERGENT B0 ;  /* 0x0000000000007941 */ /* 0x000fea0003800200 */
.L_x_9:
[----:B------:R-:W3:Y:S01]  /*0880*/  SHFL.IDX PT, R0, R91, RZ, 0x1f ;  /* 0x00001fff5b007589 */ /* 0x000ee200000e0000 */
[----:B------:R-:W-:Y:S01]  /*0890*/  NOP ;  /* 0x0000000000007918 */ /* 0x000fe20000000000 */
[----:B---3--:R-:W-:-:S13]  /*08a0*/  ISETP.NE.AND P1, PT, R0, 0x1, PT ;  /* 0x000000010000780c */ /* 0x008fda0003f25270 */
[----:B------:R-:W-:Y:S05]  /*08b0*/  @P1 BRA `(.L_x_11) ;  /* 0x0000000000541947 */ /* 0x000fea0003800000 */
        /* <DEDUP_REMOVED lines=10> */
[----:B------:R-:W-:Y:S01]  /*0960*/  ELECT P1, URZ, PT ;  /* 0x0000000000ff782f */ /* 0x000fe20003820000 */
[----:B------:R-:W3:Y:S02]  /*0970*/  FENCE.VIEW.ASYNC.S ;  /* 0x00000000000073c6 */ /* 0x000ee40000000000 */
[----:B---3--:R3:W4:Y:S08]  /*0980*/  SYNCS.EXCH.64 URZ, [UR4+0x100], UR8 ;  /* 0x0001000804ff75b2 */ /* 0x0087300008000100 */
[----:B------:R3:W1:Y:S01]  /*0990*/  SYNCS.EXCH.64 URZ, [UR4+0x120], UR6 ;  /* 0x0001200604ff75b2 */ /* 0x0006620008000100 */
[----:B------:R3:W1:Y:S01]  /*09a0*/  SYNCS.EXCH.64 URZ, [UR4+0x108], UR8 ;  /* 0x0001080804ff75b2 */ /* 0x0006620008000100 */
[----:B------:R3:W1:Y:S01]  /*09b0*/  SYNCS.EXCH.64 URZ, [UR4+0x128], UR6 ;  /* 0x0001280604ff75b2 */ /* 0x0006620008000100 */
[----:B------:R3:W1:Y:S01]  /*09c0*/  SYNCS.EXCH.64 URZ, [UR4+0x110], UR8 ;  /* 0x0001100804ff75b2 */ /* 0x0006620008000100 */
[----:B------:R3:W1:Y:S01]  /*09d0*/  SYNCS.EXCH.64 URZ, [UR4+0x130], UR6 ;  /* 0x0001300604ff75b2 */ /* 0x0006620008000100 */
[----:B------:R3:W1:Y:S01]  /*09e0*/  SYNCS.EXCH.64 URZ, [UR4+0x118], UR8 ;  /* 0x0001180804ff75b2 */ /* 0x0006620008000100 */
[----:B------:R3:W1:Y:S01]  /*09f0*/  SYNCS.EXCH.64 URZ, [UR4+0x138], UR6 ;  /* 0x0001380604ff75b2 */ /* 0x0006620008000100 */
[----:B------:R-:W-:Y:S01]  /*0a00*/  NOP ;  /* 0x0000000000007918 */ /* 0x000fe20000000000 */
.L_x_11:
[----:B------:R-:W2:Y:S01]  /*0a10*/  SHFL.IDX PT, R0, R91, RZ, 0x1f ;  /* 0x00001fff5b007589 */ /* 0x000ea200000e0000 */
[----:B------:R-:W-:Y:S01]  /*0a20*/  NOP ;  /* 0x0000000000007918 */ /* 0x000fe20000000000 */
[----:B--2---:R-:W-:-:S13]  /*0a30*/  ISETP.NE.AND P1, PT, R0, 0x3, PT ;  /* 0x000000030000780c */ /* 0x004fda0003f25270 */
[----:B------:R-:W-:Y:S05]  /*0a40*/  @P1 BRA `(.L_x_12) ;  /* 0x00000000002c1947 */ /* 0x000fea0003800000 */
[----:B---3--:R-:W-:Y:S01]  /*0a50*/  UMOV UR4, 0x400 ;  /* 0x0000040000047882 */ /* 0x008fe20000000000 */
[----:B------:R-:W-:Y:S01]  /*0a60*/  UMOV UR5, 0x20 ;  /* 0x0000002000057882 */ /* 0x000fe20000000000 */
[----:B------:R-:W-:Y:S02]  /*0a70*/  ULEA UR6, UR58, UR4, 0x18 ;  /* 0x000000043a067291 */ /* 0x000fe4000f8ec0ff */
[----:B------:R-:W-:-:S04]  /*0a80*/  UIADD3 UR4, UPT, UPT, -UR5, 0x100000, URZ ;  /* 0x0010000005047890 */ /* 0x000fc8000fffe1ff */
[----:B------:R-:W-:Y:S02]  /*0a90*/  USHF.L.U32 UR5, UR4, 0xb, URZ ;  /* 0x0000000b04057899 */ /* 0x000fe400080006ff */
[----:B------:R-:W-:Y:S01]  /*0aa0*/  USHF.L.U32 UR4, UR4, 0x1, URZ ;  /* 0x0000000104047899 */ /* 0x000fe200080006ff */
[----:B------:R-:W-:Y:S01]  /*0ab0*/  ELECT P1, URZ, PT ;  /* 0x0000000000ff782f */ /* 0x000fe20003820000 */
[----:B------:R-:W2:Y:S10]  /*0ac0*/  FENCE.VIEW.ASYNC.S ;  /* 0x00000000000073c6 */ /* 0x000eb40000000000 */
[----:B--2---:R2:W3:Y:S01]  /*0ad0*/  SYNCS.EXCH.64 URZ, [UR6+0x140], UR4 ;  /* 0x0001400406ff75b2 */ /* 0x0044e20008000100 */
[----:B------:R2:W1:Y:S01]  /*0ae0*/  SYNCS.EXCH.64 URZ, [UR6+0x148], UR4 ;  /* 0x0001480406ff75b2 */ /* 0x0004620008000100 */
[----:B------:R-:W-:Y:S01]  /*0af0*/  NOP ;  /* 0x0000000000007918 */ /* 0x000fe20000000000 */
.L_x_12:
[----:B------:R-:W4:Y:S01]  /*0b00*/  SHFL.IDX PT, R0, R91, RZ, 0x1f ;  /* 0x00001fff5b007589 */ /* 0x000f2200000e0000 */
[----:B------:R-:W-:Y:S01]  /*0b10*/  NOP ;  /* 0x0000000000007918 */ /* 0x000fe20000000000 */
[----:B----4-:R-:W-:-:S13]  /*0b20*/  ISETP.NE.AND P1, PT, R0, 0x4, PT ;  /* 0x000000040000780c */ /* 0x010fda0003f25270 */
[----:B------:R-:W-:Y:S05]  /*0b30*/  @P1 BRA `(.L_x_13) ;  /* 0x0000000000481947 */ /* 0x000fea0003800000 */
[----:B--23--:R-:W-:Y:S01]  /*0b40*/  UMOV UR4, 0x720 ;  /* 0x0000072000047882 */ /* 0x00cfe20000000000 */
[----:B------:R-:W-:Y:S01]  /*0b50*/  UMOV UR6, 0x400 ;  /* 0x0000040000067882 */ /* 0x000fe20000000000 */
[----:B------:R-:W-:Y:S01]  /*0b60*/  USEL UR4, UR4, 0x620, UP4 ;  /* 0x0000062004047887 */ /* 0x000fe2000a000000 */
        /* <DEDUP_REMOVED lines=9> */
[----:B------:R-:W2:Y:S02]  /*0c00*/  FENCE.VIEW.ASYNC.S ;  /* 0x00000000000073c6 */ /* 0x000ea40000000000 */
[----:B--2---:R4:W2:Y:S08]  /*0c10*/  SYNCS.EXCH.64 URZ, [UR6+0x150], UR8 ;  /* 0x0001500806ff75b2 */ /* 0x0048b00008000100 */
[----:B------:R4:W3:Y:S01]  /*0c20*/  SYNCS.EXCH.64 URZ, [UR6+0x160], UR4 ;  /* 0x0001600406ff75b2 */ /* 0x0008e20008000100 */
[----:B------:R4:W1:Y:S01]  /*0c30*/  SYNCS.EXCH.64 URZ, [UR6+0x158], UR8 ;  /* 0x0001580806ff75b2 */ /* 0x0008620008000100 */
[----:B------:R4:W1:Y:S02]  /*0c40*/  SYNCS.EXCH.64 URZ, [UR6+0x168], UR4 ;  /* 0x0001680406ff75b2 */ /* 0x0008640008000100 */
[----:B----4-:R-:W-:Y:S01]  /*0c50*/  NOP ;  /* 0x0000000000007918 */ /* 0x010fe20000000000 */
.L_x_13:
[----:B------:R-:W4:Y:S01]  /*0c60*/  SHFL.IDX PT, R0, R91, RZ, 0x1f ;  /* 0x00001fff5b007589 */ /* 0x000f2200000e0000 */
[----:B------:R-:W-:Y:S01]  /*0c70*/  NOP ;  /* 0x0000000000007918 */ /* 0x000fe20000000000 */
[----:B----4-:R-:W-:-:S13]  /*0c80*/  ISETP.NE.AND P1, PT, R0, 0x5, PT ;  /* 0x000000050000780c */ /* 0x010fda0003f25270 */
[----:B------:R-:W-:Y:S05]  /*0c90*/  @P1 BRA `(.L_x_14) ;  /* 0x0000000000541947 */ /* 0x000fea0003800000 */
[----:B--23--:R-:W-:Y:S01]  /*0ca0*/  UMOV UR4, 0x400 ;  /* 0x0000040000047882 */ /* 0x00cfe20000000000 */
        /* <DEDUP_REMOVED lines=14> */
[----:B------:R4:W1:Y:S01]  /*0d90*/  SYNCS.EXCH.64 URZ, [UR4+0x198], UR8 ;  /* 0x0001980804ff75b2 */ /* 0x0008620008000100 */
[----:B------:R4:W1:Y:S01]  /*0da0*/  SYNCS.EXCH.64 URZ, [UR4+0x180], UR6 ;  /* 0x0001800604ff75b2 */ /* 0x0008620008000100 */
[----:B------:R4:W1:Y:S01]  /*0db0*/  SYNCS.EXCH.64 URZ, [UR4+0x1a0], UR8 ;  /* 0x0001a00804ff75b2 */ /* 0x0008620008000100 */
[----:B------:R4:W1:Y:S01]  /*0dc0*/  SYNCS.EXCH.64 URZ, [UR4+0x188], UR6 ;  /* 0x0001880604ff75b2 */ /* 0x0008620008000100 */
[----:B------:R4:W1:Y:S02]  /*0dd0*/  SYNCS.EXCH.64 URZ, [UR4+0x1a8], UR8 ;  /* 0x0001a80804ff75b2 */ /* 0x0008640008000100 */
[----:B----4-:R-:W-:Y:S01]  /*0de0*/  NOP ;  /* 0x0000000000007918 */ /* 0x010fe20000000000 */
.L_x_14:
[----:B------:R-:W4:Y:S01]  /*0df0*/  SHFL.IDX PT, R0, R91, RZ, 0x1f ;  /* 0x00001fff5b007589 */ /* 0x000f2200000e0000 */
[----:B------:R-:W-:Y:S01]  /*0e00*/  ISETP.NE.OR P0, PT, RZ, UR22, !P0 ;  /* 0x00000016ff007c0c */ /* 0x000fe2000c705670 */
[----:B------:R-:W-:Y:S01]  /*0e10*/  NOP ;  /* 0x0000000000007918 */ /* 0x000fe20000000000 */
[----:B----4-:R-:W-:-:S13]  /*0e20*/  ISETP.NE.AND P1, PT, R0, 0x3, PT ;  /* 0x000000030000780c */ /* 0x010fda0003f25270 */
[----:B------:R-:W-:Y:S05]  /*0e30*/  @P1 BRA `(.L_x_15) ;  /* 0x0000000000341947 */ /* 0x000fea0003800000 */
[----:B--23--:R-:W-:Y:S01]  /*0e40*/  UMOV UR4, 0x400 ;  /* 0x0000040000047882 */ /* 0x00cfe20000000000 */
[----:B------:R-:W-:Y:S01]  /*0e50*/  UMOV UR6, 0x20 ;  /* 0x0000002000067882 */ /* 0x000fe20000000000 */
[----:B------:R-:W-:Y:S02]  /*0e60*/  ULEA UR4, UR58, UR4, 0x18 ;  /* 0x000000043a047291 */ /* 0x000fe4000f8ec0ff */
[----:B------:R-:W-:-:S04]  /*0e70*/  UIADD3 UR6, UPT, UPT, -UR6, 0x100000, URZ ;  /* 0x0010000006067890 */ /* 0x000fc8000fffe1ff */
[----:B------:R-:W-:Y:S02]  /*0e80*/  USHF.L.U32 UR7, UR6, 0xb, URZ ;  /* 0x0000000b06077899 */ /* 0x000fe400080006ff */
[----:B------:R-:W-:Y:S01]  /*0e90*/  USHF.L.U32 UR6, UR6, 0x1, URZ ;  /* 0x0000000106067899 */ /* 0x000fe200080006ff */
[----:B------:R-:W-:Y:S01]  /*0ea0*/  ELECT P1, URZ, PT ;  /* 0x0000000000ff782f */ /* 0x000fe20003820000 */
[----:B------:R-:W2:Y:S10]  /*0eb0*/  FENCE.VIEW.ASYNC.S ;  /* 0x00000000000073c6 */ /* 0x000eb40000000000 */
[----:B--2---:R4:W2:Y:S01]  /*0ec0*/  SYNCS.EXCH.64 URZ, [UR4+0x1b0], UR6 ;  /* 0x0001b00604ff75b2 */ /* 0x0048a20008000100 */
[----:B------:R4:W3:Y:S01]  /*0ed0*/  SYNCS.EXCH.64 URZ, [UR4+0x1c0], UR6 ;  /* 0x0001c00604ff75b2 */ /* 0x0008e20008000100 */
[----:B------:R4:W1:Y:S01]  /*0ee0*/  SYNCS.EXCH.64 URZ, [UR4+0x1b8], UR6 ;  /* 0x0001b80604ff75b2 */ /* 0x0008620008000100 */
[----:B------:R4:W1:Y:S02]  /*0ef0*/  SYNCS.EXCH.64 URZ, [UR4+0x1c8], UR6 ;  /* 0x0001c80604ff75b2 */ /* 0x0008640008000100 */
[----:B----4-:R-:W-:Y:S01]  /*0f00*/  NOP ;  /* 0x0000000000007918 */ /* 0x010fe20000000000 */
.L_x_15:
[----:B------:R-:W-:Y:S01]  /*0f10*/  VOTEU.ALL UP0, P0 ;  /* 0x0000000000ff7886 */ /* 0x000fe20000000000 */
[----:B--23--:R-:W-:Y:S01]  /*0f20*/  UMOV UR4, 0x20 ;  /* 0x0000002000047882 */ /* 0x00cfe20000000000 */
[----:B------:R-:W2:Y:S01]  /*0f30*/  LDCU UR7, c[0x0][0x36c] ;  /* 0x00006d80ff0777ac */ /* 0x000ea20008000800 */
[----:B------:R-:W-:Y:S01]  /*0f40*/  NOP ;  /* 0x0000000000007918 */ /* 0x000fe20000000000 */
[----:B------:R-:W-:Y:S01]  /*0f50*/  LOP3.LUT R0, R99, 0x1f, RZ, 0xc0, !PT ;  /* 0x0000001f63007812 */ /* 0x000fe200078ec0ff */
[----:B------:R-:W-:Y:S01]  /*0f60*/  @!UP0 UMOV UR6, 0x400 ;  /* 0x0000040000068882 */ /* 0x000fe20000000000 */
[----:B------:R-:W-:-:S04]  /*0f70*/  @!UP0 UIADD3 UR4, UPT, UPT, -UR4, 0x100000, URZ ;  /* 0x0010000004048890 */ /* 0x000fc8000fffe1ff */
[----:B------:R-:W-:Y:S02]  /*0f80*/  @!UP0 USHF.L.U32 UR5, UR4, 0xb, URZ ;  /* 0x0000000b04058899 */ /* 0x000fe400080006ff */
[----:B------:R-:W-:Y:S02]  /*0f90*/  @!UP0 USHF.L.U32 UR4, UR4, 0x1, URZ ;  /* 0x0000000104048899 */ /* 0x000fe400080006ff */
[----:B------:R-:W-:Y:S01]  /*0fa0*/  @!UP0 ULEA UR6, UR58, UR6, 0x18 ;  /* 0x000000063a068291 */ /* 0x000fe2000f8ec0ff */
[----:B------:R-:W-:Y:S01]  /*0fb0*/  VOTEU.ALL UP0, P0 ;  /* 0x0000000000ff7886 */ /* 0x000fe20000000000 */
[----:B------:R-:W-:Y:S02]  /*0fc0*/  UISETP.NE.AND UP5, UPT, UR22, URZ, UPT ;  /* 0x000000ff1600728c */ /* 0x000fe4000bfa5270 */
[----:B--2---:R-:W-:Y:S01]  /*0fd0*/  UISETP.EQ.U32.AND UP6, UPT, UR7, 0x1, UPT ;  /* 0x000000010700788c */ /* 0x004fe2000bfc2070 */
[----:B------:R-:W2:Y:S07]  /*0fe0*/  FENCE.VIEW.ASYNC.S ;  /* 0x00000000000073c6 */ /* 0x000eae0000000000 */
[----:B--2---:R2:W3:Y:S01]  /*0ff0*/  @!UP0 SYNCS.EXCH.64 URZ, [UR6+0x1d0], UR4 ;  /* 0x0001d00406ff85b2 */ /* 0x0044e20008000100 */
[----:B------:R-:W-:Y:S05]  /*1000*/  BRA.U !UP6, `(.L_x_16) ;  /* 0x000000010e087547 */ /* 0x000fea000b800000 */
[----:B-1-3--:R-:W-:Y:S01]  /*1010*/  UCGABAR_ARV ;  /* 0x00000000000079c7 */ /* 0x00afe20008000000 */
[----:B------:R-:W-:Y:S05]  /*1020*/  BRA `(.L_x_17) ;  /* 0x0000000000047947 */ /* 0x000fea0003800000 */
.L_x_16:
[----:B-1-3--:R-:W-:Y:S01]  /*1030*/  NOP ;  /* 0x0000000000007918 */ /* 0x00afe20000000000 */
.L_x_17:
[----:B------:R-:W1:Y:S01]  /*1040*/  S2UR UR25, SR_CTAID.X ;  /* 0x00000000001979c3 */ /* 0x000e620000002500 */
[----:B------:R-:W-:-:S05]  /*1050*/  CS2R.32 R3, SR_CgaSize ;  /* 0x0000000000037805 */ /* 0x000fca0000008a00 */
[----:B------:R-:W-:-:S05]  /*1060*/  IMAD R3, R3, -0xa0, RZ ;  /* 0xffffff6003037824 */ /* 0x000fca00078e02ff */
[----:B--2---:R-:W-:-:S14]  /*1070*/  R2UR UR5, R3 ;  /* 0x00000000030572ca */ /* 0x004fdc00000e0000 */
[----:B------:R-:W2:Y:S01]  /*1080*/  LDCU UR5, c[0x0][UR5+0x2b0] ;  /* 0x00005600050577ac */ /* 0x000ea20008000800 */
[----:B------:R-:W-:-:S05]  /*1090*/  CS2R.32 R3, SR_CgaSize ;  /* 0x0000000000037805 */ /* 0x000fca0000008a00 */
[----:B------:R-:W-:-:S05]  /*10a0*/  IMAD R3, R3, -0xa0, RZ ;  /* 0xffffff6003037824 */ /* 0x000fca00078e02ff */
[----:B------:R-:W-:-:S14]  /*10b0*/  R2UR UR4, R3 ;  /* 0x00000000030472ca */ /* 0x000fdc00000e0000 */
[----:B------:R-:W3:Y:S01]  /*10c0*/  LDCU UR4, c[0x0][UR4+0x2b4] ;  /* 0x00005680040477ac */ /* 0x000ee20008000800 */
[----:B------:R-:W4:Y:S01]  /*10d0*/  S2UR UR32, SR_CTAID.Y ;  /* 0x00000000002079c3 */ /* 0x000f220000002600 */
[----:B------:R-:W-:-:S05]  /*10e0*/  CS2R.32 R3, SR_CgaSize ;  /* 0x0000000000037805 */ /* 0x000fca0000008a00 */
[----:B------:R-:W-:-:S05]  /*10f0*/  IMAD R3, R3, -0xa0, RZ ;  /* 0xffffff6003037824 */ /* 0x000fca00078e02ff */
[----:B------:R-:W-:-:S14]  /*1100*/  R2UR UR62, R3 ;  /* 0x00000000033e72ca */ /* 0x000fdc00000e0000 */
[----:B------:R-:W3:Y:S01]  /*1110*/  LDCU UR62, c[0x0][UR62+0x2a0] ;  /* 0x000054003e3e77ac */ /* 0x000ee20008000800 */
[----:B------:R-:W-:-:S05]  /*1120*/  CS2R.32 R3, SR_CgaSize ;  /* 0x0000000000037805 */ /* 0x000fca0000008a00 */
[----:B------:R-:W-:-:S05]  /*1130*/  IMAD R3, R3, -0xa0, RZ ;  /* 0xffffff6003037824 */ /* 0x000fca00078e02ff */
[----:B------:R-:W-:-:S14]  /*1140*/  R2UR UR59, R3 ;  /* 0x00000000033b72ca */ /* 0x000fdc00000e0000 */
[----:B------:R-:W3:Y:S01]  /*1150*/  LDCU UR59, c[0x0][UR59+0x2a4] ;  /* 0x000054803b3b77ac */ /* 0x000ee20008000800 */
[----:B------:R-:W-:Y:S01]  /*1160*/  UISETP.GT.U32.AND UP0, UPT, UR33, 0xffff, UPT ;  /* 0x0000ffff2100788c */ /* 0x000fe2000bf04070 */
[----:B------:R-:W3:Y:S01]  /*1170*/  LDCU UR23, c[0x0][0xb24] ;  /* 0x00016480ff1777ac */ /* 0x000ee20008000800 */
[----:B------:R-:W3:Y:S01]  /*1180*/  LDCU UR45, c[0x0][0xb24] ;  /* 0x00016480ff2d77ac */ /* 0x000ee20008000800 */
[----:B-1----:R-:W-:Y:S01]  /*1190*/  I2FP.F32.U32 R3, UR25 ;  /* 0x0000001900037c45 */ /* 0x002fe20008201000 */
[----:B------:R-:W1:Y:S04]  /*11a0*/  LDCU UR27, c[0x0][0xb30] ;  /* 0x00016600ff1b77ac */ /* 0x000e680008000800 */
[----:B--2---:R-:W-:Y:S01]  /*11b0*/  FMUL R3, R3, UR5 ;  /* 0x0000000503037c20 */ /* 0x004fe20008400000 */
[----:B------:R-:W-:Y:S01]  /*11c0*/  USEL UR5, UR33, 0xffff, !UP0 ;  /* 0x0000ffff21057887 */ /* 0x000fe2000c000000 */
[----:B----4-:R-:W-:Y:S01]  /*11d0*/  I2FP.F32.U32 R2, UR32 ;  /* 0x0000002000027c45 */ /* 0x010fe20008201000 */
[----:B------:R-:W-:-:S03]  /*11e0*/  USHF.L.U32 UR28, UR58, 0x9, URZ ;  /* 0x000000093a1c7899 */ /* 0x000fc600080006ff */
[----:B------:R-:W2:Y:S01]  /*11f0*/  F2I.U32.TRUNC.NTZ R3, R3 ;  /* 0x0000000300037305 */ /* 0x000ea2000020f000 */
[----:B------:R-:W-:Y:S01]  /*1200*/  ULOP3.LUT UR24, UR5, 0xffff, URZ, 0xc0, !UPT ;  /* 0x0000ffff05187892 */ /* 0x000fe2000f8ec0ff */
[----:B---3--:R-:W-:Y:S01]  /*1210*/  FMUL R2, R2, UR4 ;  /* 0x0000000402027c20 */ /* 0x008fe20008400000 */
[----:B------:R-:W-:-:S05]  /*1220*/  UMOV UR11, 0x55 ;  /* 0x00000055000b7882 */ /* 0x000fca0000000000 */
[----:B------:R-:W3:Y:S01]  /*1230*/  F2I.U32.TRUNC.NTZ R2, R2 ;  /* 0x0000000200027305 */ /* 0x000ee2000020f000 */
[----:B--2---:R-:W-:Y:S02]  /*1240*/  R2UR UR4, R3 ;  /* 0x00000000030472ca */ /* 0x004fe400000e0000 */
[----:B------:R-:W-:Y:S02]  /*1250*/  PRMT R3, RZ, 0x7610, R3 ;  /* 0x00007610ff037816 */ /* 0x000fe40000000003 */
[----:B---3--:R-:W-:Y:S02]  /*1260*/  R2UR UR6, R2 ;  /* 0x00000000020672ca */ /* 0x008fe400000e0000 */
[----:B------:R-:W-:-:S07]  /*1270*/  PRMT R2, RZ, 0x7610, R2 ;  /* 0x00007610ff027816 */ /* 0x000fce0000000002 */
[----:B------:R-:W-:-:S04]  /*1280*/  UIADD3 UR5, UPT, UPT, -UR4, URZ, URZ ;  /* 0x000000ff04057290 */ /* 0x000fc8000fffe1ff */
[----:B------:R-:W-:Y:S02]  /*1290*/  UIMAD UR62, UR62, UR5, UR25 ;  /* 0x000000053e3e72a4 */ /* 0x000fe4000f8e0219 */
[----:B------:R-:W-:-:S04]  /*12a0*/  UIADD3 UR4, UPT, UPT, -UR6, URZ, URZ ;  /* 0x000000ff06047290 */ /* 0x000fc8000fffe1ff */
[----:B------:R-:W-:Y:S01]  /*12b0*/  UIMAD UR59, UR59, UR4, UR32 ;  /* 0x000000043b3b72a4 */ /* 0x000fe2000f8e0220 */
[----:B-1----:R-:W-:Y:S11]  /*12c0*/  BRA.U UP5, `(.L_x_18) ;  /* 0x00000001055c7547 */ /* 0x002ff6000b800000 */
[----:B------:R-:W-:Y:S02]  /*12d0*/  UISETP.GT.U32.AND UP0, UPT, UR62, 0x1, UPT ;  /* 0x000000013e00788c */ /* 0x000fe4000bf04070 */
[----:B------:R-:W-:Y:S02]  /*12e0*/  ULOP3.LUT UR10, UR62, 0xfffffffe, URZ, 0xc0, !UPT ;  /* 0xfffffffe3e0a7892 */ /* 0x000fe4000f8ec0ff */
[----:B------:R-:W-:Y:S02]  /*12f0*/  UISETP.NE.AND UP3, UPT, UR59, URZ, UP0 ;  /* 0x000000ff3b00728c */ /* 0x000fe40008765270 */
[----:B------:R-:W-:Y:S02]  /*1300*/  UISETP.NE.AND UP2, UPT, UR59, 0x1, UP0 ;  /* 0x000000013b00788c */ /* 0x000fe40008745270 */
[----:B------:R-:W-:Y:S02]  /*1310*/  UISETP.NE.AND UP1, UPT, UR59, 0x2, UP0 ;  /* 0x000000023b00788c */ /* 0x000fe40008725270 */
[----:B------:R-:W-:-:S02]  /*1320*/  UISETP.NE.AND UP0, UPT, UR59, 0x3, UP0 ;  /* 0x000000033b00788c */ /* 0x000fc40008705270 */
[----:B------:R-:W-:Y:S02]  /*1330*/  USEL UR6, URZ, 0x1, UP3 ;  /* 0x00000001ff067887 */ /* 0x000fe40009800000 */
[----:B------:R-:W-:Y:S02]  /*1340*/  USEL UR5, URZ, 0x4, UP2 ;  /* 0x00000004ff057887 */ /* 0x000fe40009000000 */
[----:B------:R-:W-:Y:S02]  /*1350*/  USEL UR4, URZ, 0x10, UP1 ;  /* 0x00000010ff047887 */ /* 0x000fe40008800000 */
[----:B------:R-:W-:Y:S02]  /*1360*/  USEL UR9, URZ, 0x40, UP0 ;  /* 0x00000040ff097887 */ /* 0x000fe40008000000 */
[----:B------:R-:W-:Y:S02]  /*1370*/  USEL UR8, URZ, 0x2, UP3 ;  /* 0x00000002ff087887 */ /* 0x000fe40009800000 */
[----:B------:R-:W-:-:S02]  /*1380*/  UIADD3 UR4, UPT, UPT, UR4, UR5, UR6 ;  /* 0x0000000504047290 */ /* 0x000fc4000fffe006 */
[----:B------:R-:W-:Y:S02]  /*1390*/  USEL UR6, URZ, 0x20, UP1 ;  /* 0x00000020ff067887 */ /* 0x000fe40008800000 */
[----:B------:R-:W-:Y:S02]  /*13a0*/  USEL UR7, URZ, 0x8, UP2 ;  /* 0x00000008ff077887 */ /* 0x000fe40009000000 */
[----:B------:R-:W-:Y:S02]  /*13b0*/  UIADD3 UR5, UPT, UPT, UR8, UR9, UR4 ;  /* 0x0000000908057290 */ /* 0x000fe4000fffe004 */
[----:B------:R-:W-:Y:S02]  /*13c0*/  ULEA UR4, UR59, UR10, 0x1 ;  /* 0x0000000a3b047291 */ /* 0x000fe4000f8e08ff */
[----:B------:R-:W-:Y:S02]  /*13d0*/  USEL UR8, URZ, 0x80, UP0 ;  /* 0x00000080ff087887 */ /* 0x000fe40008000000 */
[----:B------:R-:W-:-:S03]  /*13e0*/  UIADD3 UR5, UPT, UPT, UR6, UR7, UR5 ;  /* 0x0000000706057290 */ /* 0x000fc6000fffe005 */
[----:B------:R-:W-:Y:S01]  /*13f0*/  UMOV UR6, 0x3 ;  /* 0x0000000300067882 */ /* 0x000fe20000000000 */
[----:B------:R-:W-:Y:S02]  /*1400*/  UIADD3 UR5, UPT, UPT, UR5, UR8, URZ ;  /* 0x0000000805057290 */ /* 0x000fe4000fffe0ff */
[----:B------:R-:W-:-:S04]  /*1410*/  USHF.L.U32 UR4, UR6, UR4, URZ ;  /* 0x0000000406047299 */ /* 0x000fc800080006ff */
[----:B------:R-:W-:Y:S02]  /*1420*/  MOV R3, UR5 ;  /* 0x0000000500037c02 */ /* 0x000fe40008000f00 */
[----:B------:R-:W-:-:S07]  /*1430*/  MOV R2, UR4 ;  /* 0x0000000400027c02 */ /* 0x000fce0008000f00 */
.L_x_18:
[----:B------:R-:W1:Y:S01]  /*1440*/  S2UR UR36, SR_CTAID.Z ;  /* 0x00000000002479c3 */ /* 0x000e620000002700 */
[----:B------:R-:W-:Y:S02]  /*1450*/  UISETP.GE.AND UP0, UPT, UR23, 0x1, UPT ;  /* 0x000000011700788c */ /* 0x000fe4000bf06270 */
[----:B------:R-:W-:Y:S02]  /*1460*/  UISETP.NE.AND UP3, UPT, UR22, 0x2, UPT ;  /* 0x000000021600788c */ /* 0x000fe4000bf65270 */
[----:B------:R-:W-:Y:S02]  /*1470*/  ULOP3.LUT UR28, UR28, 0xc00, URZ, 0xc0, !UPT ;  /* 0x00000c001c1c7892 */ /* 0x000fe4000f8ec0ff */
[----:B------:R-:W-:Y:S01]  /*1480*/  USHF.L.U32 UR24, UR11, UR24, URZ ;  /* 0x000000180b187299 */ /* 0x000fe200080006ff */
[----:B------:R-:W-:Y:S02]  /*1490*/  UMOV UR20, UR25 ;  /* 0x0000001900147c82 */ /* 0x000fe40008000000 */
[----:B------:R-:W-:Y:S09]  /*14a0*/  BRA.U !UP0, `(.L_x_19) ;  /* 0x0000000108d47547 */ /* 0x000ff2000b800000 */
[----:B------:R-:W2:Y:S01]  /*14b0*/  LDCU.128 UR12, c[0x0][0xb10] ;  /* 0x00016200ff0c77ac */ /* 0x000ea20008000c00 */
[----:B------:R-:W3:Y:S01]  /*14c0*/  LDCU UR6, c[0x0][0x370] ;  /* 0x00006e00ff0677ac */ /* 0x000ee20008000800 */
[----:B------:R-:W4:Y:S01]  /*14d0*/  LDCU UR5, c[0x0][0x374] ;  /* 0x00006e80ff0577ac */ /* 0x000f220008000800 */
[----:B------:R-:W1:Y:S01]  /*14e0*/  LDCU UR26, c[0x0][0xb0c] ;  /* 0x00016180ff1a77ac */ /* 0x000e620008000800 */
[----:B------:R-:W1:Y:S01]  /*14f0*/  LDCU UR4, c[0x0][0xb20] ;  /* 0x00016400ff0477ac */ /* 0x000e620008000800 */
[----:B------:R-:W1:Y:S01]  /*1500*/  LDCU.64 UR8, c[0x0][0xb28] ;  /* 0x00016500ff0877ac */ /* 0x000e620008000a00 */
[----:B--2---:R-:W-:Y:S02]  /*1510*/  UISETP.NE.AND UP0, UPT, UR14, 0x1, UPT ;  /* 0x000000010e00788c */ /* 0x004fe4000bf05270 */
[----:B----4-:R-:W-:Y:S02]  /*1520*/  UIMAD.WIDE.U32 UR10, UR5, UR15, URZ ;  /* 0x0000000f050a72a5 */ /* 0x010fe4000f8e00ff */
[----:B---3--:R-:W-:-:S02]  /*1530*/  UIMAD.WIDE.U32 UR18, UR6, UR12, URZ ;  /* 0x0000000c061272a5 */ /* 0x008fc4000f8e00ff */
[----:B-1----:R-:W-:Y:S02]  /*1540*/  UISETP.NE.AND UP1, UPT, UR26, 0x1, UPT ;  /* 0x000000011a00788c */ /* 0x002fe4000bf25270 */
[----:B------:R-:W-:Y:S01]  /*1550*/  UISETP.NE.AND UP2, UPT, UR23, 0x1, UPT ;  /* 0x000000011700788c */ /* 0x000fe2000bf45270 */
[----:B------:R-:W-:Y:S02]  /*1560*/  UMOV UR10, UR11 ;  /* 0x0000000b000a7c82 */ /* 0x000fe40008000000 */
[----:B------:R-:W-:Y:S01]  /*1570*/  UMOV UR18, UR19 ;  /* 0x0000001300127c82 */ /* 0x000fe20008000000 */
[----:B------:R-:W-:Y:S02]  /*1580*/  @UP0 USHF.R.U32.HI UR5, URZ, UR4, UR10 ;  /* 0x00000004ff050299 */ /* 0x000fe4000801160a */
[----:B------:R-:W-:Y:S02]  /*1590*/  UIMAD.WIDE.U32 UR20, UR32, UR15, URZ ;  /* 0x0000000f201472a5 */ /* 0x000fe4000f8e00ff */
[----:B------:R-:W-:-:S02]  /*15a0*/  UIMAD.WIDE.U32 UR10, UR5, UR8, URZ ;  /* 0x00000008050a72a5 */ /* 0x000fc4000f8e00ff */
[----:B------:R-:W-:Y:S02]  /*15b0*/  @UP1 USHF.R.U32.HI UR6, URZ, UR13, UR18 ;  /* 0x0000000dff061299 */ /* 0x000fe40008011612 */
[----:B------:R-:W-:Y:S02]  /*15c0*/  UIMAD.WIDE.U32 UR16, UR25, UR12, URZ ;  /* 0x0000000c191072a5 */ /* 0x000fe4000f8e00ff */
[----:B------:R-:W-:Y:S01]  /*15d0*/  UIMAD.WIDE.U32 UR18, UR6, UR8, URZ ;  /* 0x00000008061272a5 */ /* 0x000fe2000f8e00ff */
[----:B------:R-:W-:Y:S01]  /*15e0*/  UMOV UR20, UR21 ;  /* 0x0000001500147c82 */ /* 0x000fe20008000000 */
[----:B------:R-:W-:Y:S01]  /*15f0*/  UMOV UR10, UR11 ;  /* 0x0000000b000a7c82 */ /* 0x000fe20008000000 */
[----:B------:R-:W-:Y:S02]  /*1600*/  USHF.R.U32.HI UR20, URZ, UR4, UR20 ;  /* 0x00000004ff147299 */ /* 0x000fe40008011614 */
[----:B------:R-:W-:Y:S02]  /*1610*/  @UP2 USHF.R.U32.HI UR5, URZ, UR9, UR10 ;  /* 0x00000009ff052299 */ /* 0x000fe4000801160a */
[----:B------:R-:W-:Y:S01]  /*1620*/  UMOV UR7, UR19 ;  /* 0x0000001300077c82 */ /* 0x000fe20008000000 */
[----:B------:R-:W-:Y:S01]  /*1630*/  UMOV UR16, UR17 ;  /* 0x0000001100107c82 */ /* 0x000fe20008000000 */
[----:B------:R-:W-:-:S02]  /*1640*/  @UP2 USHF.R.U32.HI UR6, URZ, UR9, UR7 ;  /* 0x00000009ff062299 */ /* 0x000fc40008011607 */
[----:B------:R-:W-:Y:S02]  /*1650*/  USHF.R.U32.HI UR16, URZ, UR13, UR16 ;  /* 0x0000000dff107299 */ /* 0x000fe40008011610 */
[----:B------:R-:W-:Y:S02]  /*1660*/  USEL UR4, UR32, UR20, !UP0 ;  /* 0x0000001420047287 */ /* 0x000fe4000c000000 */
[----:B------:R-:W-:Y:S02]  /*1670*/  UIMAD UR7, UR5, UR23, URZ ;  /* 0x00000017050772a4 */ /* 0x000fe4000f8e02ff */
[----:B------:R-:W-:Y:S02]  /*1680*/  USEL UR5, UR25, UR16, !UP1 ;  /* 0x0000001019057287 */ /* 0x000fe4000c800000 */
[----:B------:R-:W-:Y:S02]  /*1690*/  UIMAD UR12, UR6, UR23, URZ ;  /* 0x00000017060c72a4 */ /* 0x000fe4000f8e02ff */
[----:B------:R-:W-:-:S02]  /*16a0*/  UISETP.GE.AND UP0, UPT, UR4, UR7, UPT ;  /* 0x000000070400728c */ /* 0x000fc4000bf06270 */
[----:B------:R-:W-:Y:S02]  /*16b0*/  UIMAD.WIDE.U32 UR10, UR4, UR8, URZ ;  /* 0x00000008040a72a5 */ /* 0x000fe4000f8e00ff */
[----:B------:R-:W-:Y:S02]  /*16c0*/  UISETP.GE.OR UP0, UPT, UR5, UR12, UP0 ;  /* 0x0000000c0500728c */ /* 0x000fe40008706670 */
[----:B------:R-:W-:Y:S02]  /*16d0*/  UIMAD.WIDE.U32 UR12, UR5, UR8, URZ ;  /* 0x00000008050c72a5 */ /* 0x000fe4000f8e00ff */
[----:B------:R-:W-:Y:S01]  /*16e0*/  UIADD3 UR10, UPT, UPT, -UR4, URZ, URZ ;  /* 0x000000ff040a7290 */ /* 0x000fe2000fffe1ff */
[----:B------:R-:W-:Y:S01]  /*16f0*/  UMOV UR8, UR11 ;  /* 0x0000000b00087c82 */ /* 0x000fe20008000000 */
[----:B------:R-:W-:Y:S02]  /*1700*/  UIADD3 UR20, UPT, UPT, -UR5, URZ, URZ ;  /* 0x000000ff05147290 */ /* 0x000fe4000fffe1ff */
[----:B------:R-:W-:-:S03]  /*1710*/  USHF.R.U32.HI UR8, URZ, UR9, UR8 ;  /* 0x00000009ff087299 */ /* 0x000fc60008011608 */
[----:B------:R-:W-:Y:S01]  /*1720*/  @!UP0 UMOV UR7, UR13 ;  /* 0x0000000d00078c82 */ /* 0x000fe20008000000 */
[----:B------:R-:W-:Y:S02]  /*1730*/  UIMAD UR32, UR14, UR10, UR32 ;  /* 0x0000000a0e2072a4 */ /* 0x000fe4000f8e0220 */
[----:B------:R-:W-:Y:S02]  /*1740*/  USEL UR8, UR4, UR8, !UP2 ;  /* 0x0000000804087287 */ /* 0x000fe4000d000000 */
[----:B------:R-:W-:Y:S02]  /*1750*/  @!UP0 USHF.R.U32.HI UR7, URZ, UR9, UR7 ;  /* 0x00000009ff078299 */ /* 0x000fe40008011607 */
[----:B------:R-:W-:Y:S02]  /*1760*/  UIADD3 UR9, UPT, UPT, -UR8, URZ, URZ ;  /* 0x000000ff08097290 */ /* 0x000fe4000fffe1ff */
[----:B------:R-:W-:Y:S02]  /*1770*/  @!UP0 USEL UR7, UR5, UR7, !UP2 ;  /* 0x0000000705078287 */ /* 0x000fe4000d000000 */
[----:B------:R-:W-:-:S02]  /*1780*/  UIMAD UR9, UR23, UR9, UR4 ;  /* 0x00000009170972a4 */ /* 0x000fc4000f8e0204 */
[----:B------:R-:W-:Y:S02]  /*1790*/  @!UP0 UIADD3 UR8, UPT, UPT, UR8, -UR7, URZ ;  /* 0x8000000708088290 */ /* 0x000fe4000fffe0ff */
[----:B------:R-:W-:Y:S02]  /*17a0*/  @!UP0 UIMAD UR6, UR9, UR6, UR7 ;  /* 0x00000006090682a4 */ /* 0x000fe4000f8e0207 */
[----:B------:R-:W-:Y:S02]  /*17b0*/  @!UP0 UIMAD UR4, UR8, UR23, UR5 ;  /* 0x00000017080482a4 */ /* 0x000fe4000f8e0205 */
[----:B------:R-:W-:Y:S02]  /*17c0*/  UIMAD UR20, UR26, UR20, UR25 ;  /* 0x000000141a1472a4 */ /* 0x000fe4000f8e0219 */
[----:B------:R-:W-:Y:S01]  /*17d0*/  UIMAD UR32, UR4, UR14, UR32 ;  /* 0x0000000e042072a4 */ /* 0x000fe2000f8e0220 */
[----:B------:R-:W-:Y:S02]  /*17e0*/  @!UP0 UMOV UR5, UR6 ;  /* 0x0000000600058c82 */ /* 0x000fe40008000000 */
[----:B------:R-:W-:-:S12]  /*17f0*/  UIMAD UR20, UR5, UR26, UR20 ;  /* 0x0000001a051472a4 */ /* 0x000fd8000f8e0214 */
.L_x_19:
[----:B------:R-:W-:-:S09]  /*1800*/  UISETP.NE.AND UP0, UPT, UR27, 0x1, UPT ;  /* 0x000000011b00788c */ /* 0x000fd2000bf05270 */
[----:B------:R-:W-:Y:S05]  /*1810*/  BRA.U UP0, `(.L_x_20) ;  /* 0x0000000100447547 */ /* 0x000fea000b800000 */
[----:B------:R-:W2:Y:S01]  /*1820*/  LDCU.128 UR8, c[0x0][0xb10] ;  /* 0x00016200ff0877ac */ /* 0x000ea20008000c00 */
[----:B------:R-:W3:Y:S01]  /*1830*/  LDCU UR12, c[0x0][0xb0c] ;  /* 0x00016180ff0c77ac */ /* 0x000ee20008000800 */
[----:B------:R-:W4:Y:S01]  /*1840*/  LDCU UR13, c[0x0][0xb20] ;  /* 0x00016400ff0d77ac */ /* 0x000f220008000800 */
[----:B--2---:R-:W-:Y:S02]  /*1850*/  UIMAD.WIDE.U32 UR6, UR20, UR8, URZ ;  /* 0x00000008140672a5 */ /* 0x004fe4000f8e00ff */
[----:B------:R-:W-:Y:S02]  /*1860*/  UIMAD.WIDE.U32 UR4, UR32, UR11, URZ ;  /* 0x0000000b200472a5 */ /* 0x000fe4000f8e00ff */
[----:B---3--:R-:W-:Y:S02]  /*1870*/  UISETP.NE.AND UP1, UPT, UR12, 0x1, UPT ;  /* 0x000000010c00788c */ /* 0x008fe4000bf25270 */
[----:B------:R-:W-:Y:S01]  /*1880*/  UISETP.NE.AND UP0, UPT, UR10, 0x1, UPT ;  /* 0x000000010a00788c */ /* 0x000fe2000bf05270 */
[----:B------:R-:W-:-:S02]  /*1890*/  UMOV UR6, UR7 ;  /* 0x0000000700067c82 */ /* 0x000fc40008000000 */
[----:B------:R-:W-:Y:S01]  /*18a0*/  UMOV UR4, UR5 ;  /* 0x0000000500047c82 */ /* 0x000fe20008000000 */
[----:B------:R-:W-:Y:S02]  /*18b0*/  USHF.R.U32.HI UR6, URZ, UR9, UR6 ;  /* 0x00000009ff067299 */ /* 0x000fe40008011606 */
[----:B----4-:R-:W-:Y:S02]  /*18c0*/  USHF.R.U32.HI UR4, URZ, UR13, UR4 ;  /* 0x0000000dff047299 */ /* 0x010fe40008011604 */
[----:B------:R-:W-:Y:S02]  /*18d0*/  USEL UR5, UR20, UR6, !UP1 ;  /* 0x0000000614057287 */ /* 0x000fe4000c800000 */
[----:B------:R-:W-:-:S04]  /*18e0*/  USEL UR4, UR32, UR4, !UP0 ;  /* 0x0000000420047287 */ /* 0x000fc8000c000000 */
[----:B------:R-:W-:Y:S02]  /*18f0*/  UIADD3 UR6, UPT, UPT, -UR4, UR5, URZ ;  /* 0x0000000504067290 */ /* 0x000fe4000fffe1ff */
[----:B------:R-:W-:Y:S02]  /*1900*/  UIADD3 UR4, UPT, UPT, UR4, -UR5, URZ ;  /* 0x8000000504047290 */ /* 0x000fe4000fffe0ff */
[----:B------:R-:W-:Y:S02]  /*1910*/  UIMAD UR32, UR6, UR10, UR32 ;  /* 0x0000000a062072a4 */ /* 0x000fe4000f8e0220 */
[----:B------:R-:W-:-:S12]  /*1920*/  UIMAD UR20, UR4, UR12, UR20 ;  /* 0x0000000c041472a4 */ /* 0x000fd8000f8e0214 */
.L_x_20:
[----:B------:R-:W-:Y:S05]  /*1930*/  BRA.U !UP6, `(.L_x_21) ;  /* 0x000000010e0c7547 */ /* 0x000fea000b800000 */
[----:B------:R-:W-:Y:S01]  /*1940*/  UCGABAR_WAIT ;  /* 0x0000000000007dc7 */ /* 0x000fe20008000000 */
[----:B------:R-:W-:Y:S01]  /*1950*/  CCTL.IVALL ;  /* 0x00000000ff00798f */ /* 0x000fe20002000000 */
[----:B------:R-:W-:Y:S05]  /*1960*/  BRA `(.L_x_22) ;  /* 0x0000000000047947 */ /* 0x000fea0003800000 */
.L_x_21:
[----:B------:R-:W-:Y:S06]  /*1970*/  BAR.SYNC.DEFER_BLOCKING 0x0 ;  /* 0x0000000000007b1d */ /* 0x000fec0000010000 */
.L_x_22:
[----:B------:R-:W-:Y:S05]  /*1980*/  BRA.U UP3, `(.L_x_23) ;  /* 0x0000001903887547 */ /* 0x000fea000b800000 */
[----:B------:R-:W2:Y:S01]  /*1990*/  LDCU UR6, c[0x0][0x38c] ;  /* 0x00007180ff0677ac */ /* 0x000ea20008000800 */
[----:B------:R-:W-:Y:S01]  /*19a0*/  PLOP3.LUT P1, PT, PT, PT, UP4, 0x80, 0x8 ;  /* 0x000000000008781c */ /* 0x000fe20003f2f048 */
[----:B------:R-:W-:Y:S01]  /*19b0*/  IMAD.MOV.U32 R12, RZ, RZ, 0x1 ;  /* 0x00000001ff0c7424 */ /* 0x000fe200078e00ff */
[----:B------:R-:W-:Y:S01]  /*19c0*/  ISETP.NE.AND P2, PT, R0, RZ, P3 ;  /* 0x000000ff0000720c */ /* 0x000fe20001f45270 */
[----:B------:R-:W-:Y:S01]  /*19d0*/  USHF.L.U32 UR7, UR25, 0x6, URZ ;  /* 0x0000000619077899 */ /* 0x000fe200080006ff */
[----:B------:R-:W-:Y:S01]  /*19e0*/  PLOP3.LUT P1, PT, P1, PT, PT, 0x8, 0x80 ;  /* 0x000000000080781c */ /* 0x000fe20000f2e170 */
[----:B------:R-:W-:Y:S01]  /*19f0*/  UMOV UR13, 0x400 ;  /* 0x00000400000d7882 */ /* 0x000fe20000000000 */
[----:B------:R-:W-:Y:S01]  /*1a00*/  USHF.L.U32 UR46, UR25, 0x7, URZ ;  /* 0x00000007192e7899 */ /* 0x000fe200080006ff */
[----:B------:R-:W-:Y:S01]  /*1a10*/  CS2R R10, SRZ ;  /* 0x00000000000a7805 */ /* 0x000fe2000001ff00 */
[----:B------:R-:W-:Y:S01]  /*1a20*/  UISETP.NE.AND UP1, UPT, UR22, URZ, UPT ;  /* 0x000000ff1600728c */ /* 0x000fe2000bf25270 */
[----:B------:R-:W-:Y:S01]  /*1a30*/  IMAD.MOV.U32 R9, RZ, RZ, RZ ;  /* 0x000000ffff097224 */ /* 0x000fe200078e00ff */
[----:B------:R-:W-:Y:S01]  /*1a40*/  ULEA UR13, UR58, UR13, 0x18 ;  /* 0x0000000d3a0d7291 */ /* 0x000fe2000f8ec0ff */
[----:B------:R-:W-:Y:S01]  /*1a50*/  IMAD.MOV.U32 R8, RZ, RZ, 0x1 ;  /* 0x00000001ff087424 */ /* 0x000fe200078e00ff */
[----:B------:R-:W3:Y:S01]  /*1a60*/  LDCU UR39, c[0x0][0x370] ;  /* 0x00006e00ff2777ac */ /* 0x000ee20008000800 */
[----:B------:R-:W4:Y:S01]  /*1a70*/  LDCU.64 UR26, c[0x0][0x348] ;  /* 0x00006900ff1a77ac */ /* 0x000f220008000a00 */
[----:B--2---:R-:W-:-:S02]  /*1a80*/  UIADD3 UR5, UPT, UPT, UR6, 0x3f, URZ ;  /* 0x0000003f06057890 */ /* 0x004fc4000fffe0ff */
[----:B------:R-:W-:Y:S02]  /*1a90*/  UIADD3 UR47, UPT, UPT, UR6, 0x7e, URZ ;  /* 0x0000007e062f7890 */ /* 0x000fe4000fffe0ff */
[----:B------:R-:W-:Y:S01]  /*1aa0*/  USHF.R.S32.HI UR4, URZ, 0x1f, UR5 ;  /* 0x0000001fff047899 */ /* 0x000fe20008011405 */
[----:B------:R-:W2:Y:S03]  /*1ab0*/  LDCU UR38, c[0x0][0x374] ;  /* 0x00006e80ff2677ac */ /* 0x000ea60008000800 */
[----:B------:R-:W-:Y:S02]  /*1ac0*/  ULEA.HI UR4, UR4, UR5, URZ, 0x6 ;  /* 0x0000000504047291 */ /* 0x000fe4000f8f30ff */
[----:B------:R-:W-:Y:S02]  /*1ad0*/  UIADD3 UR5, UPT, UPT, UR6, -0x1, URZ ;  /* 0xffffffff06057890 */ /* 0x000fe4000fffe0ff */
[----:B------:R-:W-:-:S02]  /*1ae0*/  USHF.R.S32.HI UR41, URZ, 0x6, UR4 ;  /* 0x00000006ff297899 */ /* 0x000fc40008011404 */
[----:B------:R-:W-:Y:S02]  /*1af0*/  UISETP.GE.U32.AND UP2, UPT, UR5, -0x7f, UPT ;  /* 0xffffff810500788c */ /* 0x000fe4000bf46070 */
[----:B------:R-:W-:Y:S02]  /*1b00*/  UISETP.LT.U32.AND UP0, UPT, UR41, 0x10, UPT ;  /* 0x000000102900788c */ /* 0x000fe4000bf01070 */
[----:B------:R-:W-:Y:S02]  /*1b10*/  ULOP3.LUT UR5, UR7, 0x40, URZ, 0xc0, !UPT ;  /* 0x0000004007057892 */ /* 0x000fe4000f8ec0ff */
[----:B------:R-:W-:Y:S02]  /*1b20*/  USEL UR40, UR41, 0x10, UP0 ;  /* 0x0000001029287887 */ /* 0x000fe40008000000 */
[----:B------:R-:W-:Y:S02]  /*1b30*/  ULOP3.LUT UR46, UR46, 0x80, URZ, 0xc0, !UPT ;  /* 0x000000802e2e7892 */ /* 0x000fe4000f8ec0ff */
[----:B------:R-:W-:-:S02]  /*1b40*/  UIADD3 UR4, UPT, UPT, UR40, -0x1, URZ ;  /* 0xffffffff28047890 */ /* 0x000fc4000fffe0ff */
[----:B------:R-:W-:Y:S02]  /*1b50*/  @UP2 UIADD3 UR4, UPT, UPT, UR40, URZ, URZ ;  /* 0x000000ff28042290 */ /* 0x000fe4000fffe0ff */
[----:B------:R-:W-:Y:S02]  /*1b60*/  USEL UR21, UR53, 0x2, UP1 ;  /* 0x0000000235157887 */ /* 0x000fe40008800000 */
[----:B------:R-:W-:Y:S02]  /*1b70*/  UIADD3 UR30, UPT, UPT, UR13, 0x6400, UR28 ;  /* 0x000064000d1e7890 */ /* 0x000fe4000fffe01c */
[----:B------:R-:W-:Y:S02]  /*1b80*/  ULEA.HI UR43, UR28, UR5, URZ, 0x1a ;  /* 0x000000051c2b7291 */ /* 0x000fe4000f8fd0ff */
[----:B------:R-:W-:Y:S02]  /*1b90*/  UIADD3 UR44, UPT, UPT, UR41, -UR40, URZ ;  /* 0x80000028292c7290 */ /* 0x000fe4000fffe0ff */
[----:B------:R-:W-:-:S02]  /*1ba0*/  UIADD3 UR29, UPT, UPT, UR4, 0x1, URZ ;  /* 0x00000001041d7890 */ /* 0x000fc4000fffe0ff */
[----:B------:R-:W-:Y:S01]  /*1bb0*/  UIADD3 UR42, UPT, UPT, -UR4, URZ, URZ ;  /* 0x000000ff042a7290 */ /* 0x000fe2000fffe1ff */
[----:B--234-:R-:W-:-:S11]  /*1bc0*/  UMOV UR6, URZ ;  /* 0x000000ff00067c82 */ /* 0x01cfd60008000000 */
.L_x_43:
[----:B------:R-:W-:-:S09]  /*1bd0*/  UISETP.NE.AND UP0, UPT, UR58, URZ, UPT ;  /* 0x000000ff3a00728c */ /* 0x000fd2000bf05270 */
[----:B-1----:R-:W-:Y:S05]  /*1be0*/  BRA.U UP0, `(.L_x_24) ;  /* 0x0000000100287547 */ /* 0x002fea000b800000 */
[----:B------:R-:W-:Y:S02]  /*1bf0*/  LEA R0, R9, UR13, 0x3 ;  /* 0x0000000d09007c11 */ /* 0x000fe4000f8e18ff */
[----:B------:R-:W-:-:S04]  /*1c00*/  SHF.L.U32 R3, R8, 0x1f, RZ ;  /* 0x0000001f08037819 */ /* 0x000fc800000006ff */
[----:B------:R-:W2:Y:S02]  /*1c10*/  SYNCS.PHASECHK.TRANS64.TRYWAIT P0, [R0+URZ+0x1c0], R3 ;  /* 0x0001c003000075a7 */ /* 0x000ea400080011ff */
[----:B--2---:R-:W-:Y:S05]  /*1c20*/  @!P0 BRA `(.L_x_25) ;  /* 0x0000008800888947 */ /* 0x004fea0003800000 */
.L_x_156:
[----:B------:R3:W-:Y:S01]  /*1c30*/  SYNCS.ARRIVE.TRANS64.A1T0 RZ, [R0+URZ+0x1b0], RZ ;  /* 0x0001b0ff00ff79a7 */ /* 0x0007e200081000ff */
[----:B------:R-:W-:-:S05]  /*1c40*/  VIADD R9, R9, 0x1 ;  /* 0x0000000109097836 */ /* 0x000fca0000000000 */
[----:B------:R-:W-:-:S04]  /*1c50*/  ISETP.NE.AND P0, PT, R9, 0x2, PT ;  /* 0x000000020900780c */ /* 0x000fc80003f05270 */
[----:B--2---:R-:W-:Y:S02]  /*1c60*/  SEL R3, RZ, 0x1, P0 ;  /* 0x00000001ff037807 */ /* 0x004fe40000000000 */
[----:B------:R-:W-:Y:S02]  /*1c70*/  SEL R9, R9, RZ, P0 ;  /* 0x000000ff09097207 */ /* 0x000fe40000000000 */
[----:B------:R-:W-:-:S07]  /*1c80*/  LOP3.LUT R8, R8, R3, RZ, 0x3c, !PT ;  /* 0x0000000308087212 */ /* 0x000fce00078e3cff */
.L_x_24:
[----:B------:R-:W-:Y:S01]  /*1c90*/  ULEA UR4, UR6, UR13, 0x3 ;  /* 0x0000000d06047291 */ /* 0x000fe2000f8e18ff */
[----:B---3--:R-:W-:Y:S01]  /*1ca0*/  SHF.L.U32 R0, R12, 0x1f, RZ ;  /* 0x0000001f0c007819 */ /* 0x008fe200000006ff */
[----:B------:R-:W-:Y:S02]  /*1cb0*/  UISETP.GE.U32.AND UP0, UPT, UR47, 0x7f, UPT ;  /* 0x0000007f2f00788c */ /* 0x000fe4000bf06070 */
[----:B------:R-:W-:Y:S01]  /*1cc0*/  ULEA UR11, UR32, UR46, 0x8 ;  /* 0x0000002e200b7291 */ /* 0x000fe2000f8e40ff */
[----:B------:R-:W-:-:S04]  /*1cd0*/  UMOV UR7, URZ ;  /* 0x000000ff00077c82 */ /* 0x000fc80008000000 */
[----:B------:R2:W3:Y:S01]  /*1ce0*/  SYNCS.PHASECHK.TRANS64.TRYWAIT P0, [UR4+0x80], R0 ;  /* 0x00008000ff0075a7 */ /* 0x0004e20008001104 */
[----:B------:R-:W-:-:S04]  /*1cf0*/  ULEA.HI UR4, UR20, UR20, URZ, 0x1 ;  /* 0x0000001414047291 */ /* 0x000fc8000f8f08ff */
[----:B------:R-:W-:-:S04]  /*1d00*/  USHF.L.U32 UR4, UR4, 0x6, URZ ;  /* 0x0000000604047899 */ /* 0x000fc800080006ff */
[----:B------:R-:W-:-:S04]  /*1d10*/  ULOP3.LUT UR35, UR4, 0xffffff80, URZ, 0xc0, !UPT ;  /* 0xffffff8004237892 */ /* 0x000fc8000f8ec0ff */
[----:B------:R-:W-:Y:S01]  /*1d20*/  UIADD3 UR35, UPT, UPT, UR43, UR35, URZ ;  /* 0x000000232b237290 */ /* 0x000fe2000fffe0ff */
[----:B------:R-:W-:Y:S11]  /*1d30*/  BRA.U !UP0, `(.L_x_26) ;  /* 0x0000000108c47547 */ /* 0x000ff6000b800000 */
[----:B------:R-:W-:Y:S01]  /*1d40*/  UMOV UR16, UR42 ;  /* 0x0000002a00107c82 */ /* 0x000fe20008000000 */
[----:B------:R-:W-:Y:S01]  /*1d50*/  UMOV UR4, UR6 ;  /* 0x0000000600047c82 */ /* 0x000fe20008000000 */
[----:B------:R-:W-:-:S05]  /*1d60*/  UMOV UR34, URZ ;  /* 0x000000ff00227c82 */ /* 0x000fca0008000000 */
.L_x_32:
[----:B------:R-:W-:Y:S01]  /*1d70*/  ULEA UR33, UR4, UR13, 0x3 ;  /* 0x0000000d04217291 */ /* 0x000fe2000f8e18ff */
[----:B------:R-:W-:Y:S01]  /*1d80*/  @P3 MOV R2, 0x6000 ;  /* 0x0000600000023802 */ /* 0x000fe20000000f00 */
[----:B-1-34-:R-:W-:Y:S10]  /*1d90*/  @P0 BRA `(.L_x_27) ;  /* 0x00000000000c0947 */ /* 0x01aff40003800000 */
[----:B------:R-:W-:-:S04]  /*1da0*/  SHF.L.U32 R3, R12, 0x1f, RZ ;  /* 0x0000001f0c037819 */ /* 0x000fc800000006ff */
[----:B------:R-:W3:Y:S02]  /*1db0*/  SYNCS.PHASECHK.TRANS64.TRYWAIT P0, [UR33+0x80], R3 ;  /* 0x00008003ff0075a7 */ /* 0x000ee40008001121 */
[----:B---3--:R-:W-:Y:S05]  /*1dc0*/  @!P0 BRA `(.L_x_28) ;  /* 0x0000008800348947 */ /* 0x008fea0003800000 */
.L_x_27:
[----:B------:R3:W-:Y:S01]  /*1dd0*/  @P3 SYNCS.ARRIVE.TRANS64 RZ, [UR33], R2 ;  /* 0x00000002ffff39a7 */ /* 0x0007e20008000021 */
[----:B------:R-:W-:Y:S02]  /*1de0*/  ULOP3.LUT UR5, UR21, 0x2, URZ, 0xfc, !UPT ;  /* 0x0000000215057892 */ /* 0x000fe4000f8efcff */
[----:B------:R-:W-:Y:S02]  /*1df0*/  UIADD3 UR16, UPT, UPT, UR16, 0x1, URZ ;  /* 0x0000000110107890 */ /* 0x000fe4000fffe0ff */
[----:B------:R-:W-:Y:S02]  /*1e00*/  UISETP.NE.AND UP0, UPT, UR5, 0x2, UPT ;  /* 0x000000020500788c */ /* 0x000fe4000bf05270 */
[----:B------:R-:W-:-:S07]  /*1e10*/  UISETP.NE.AND UP2, UPT, UR16, 0x1, UPT ;  /* 0x000000011000788c */ /* 0x000fce000bf45270 */
[----:B------:R-:W-:Y:S05]  /*1e20*/  BRA.U UP0, `(.L_x_29) ;  /* 0x0000000100047547 */ /* 0x000fea000b800000 */
[----:B-1----:R-:W-:Y:S05]  /*1e30*/  BPT.TRAP 0x1 ;  /* 0x000000040000795c */ /* 0x002fea0000300000 */
.L_x_29:
[----:B------:R-:W-:Y:S04]  /*1e40*/  BSSY.RECONVERGENT B0, `(.L_x_30) ;  /* 0x0000003000007945 */ /* 0x000fe80003800200 */
[----:B------:R-:W-:Y:S05]  /*1e50*/  @!P2 BRA `(.L_x_31) ;  /* 0x000000000004a947 */ /* 0x000fea0003800000 */
[----:B-1----:R-:W-:Y:S05]  /*1e60*/  BPT.TRAP 0x1 ;  /* 0x000000040000795c */ /* 0x002fea0000300000 */
.L_x_31:
[----:B-1----:R-:W-:Y:S05]  /*1e70*/  BSYNC.RECONVERGENT B0 ;  /* 0x0000000000007941 */ /* 0x002fea0003800200 */
.L_x_30:
[----:B------:R-:W-:Y:S02]  /*1e80*/  UIADD3 UR5, UPT, UPT, UR4, 0x1, URZ ;  /* 0x0000000104057890 */ /* 0x000fe4000fffe0ff */
[----:B------:R-:W-:Y:S02]  /*1e90*/  ULEA UR32, UR4, UR28, 0xc ;  /* 0x0000001c04207291 */ /* 0x000fe4000f8e60ff */
[----:B------:R-:W-:Y:S02]  /*1ea0*/  UISETP.NE.AND UP0, UPT, UR5, 0x10, UPT ;  /* 0x000000100500788c */ /* 0x000fe4000bf05270 */
[----:B------:R-:W-:Y:S02]  /*1eb0*/  UIADD3 UR14, UP1, UPT, UR26, 0x80, URZ ;  /* 0x000000801a0e7890 */ /* 0x000fe4000ff3e0ff */
[----:B------:R-:W-:Y:S02]  /*1ec0*/  USEL UR7, URZ, 0x1, UP0 ;  /* 0x00000001ff077887 */ /* 0x000fe40008000000 */
[----:B------:R-:W-:-:S02]  /*1ed0*/  USEL UR6, UR5, URZ, UP0 ;  /* 0x000000ff05067287 */ /* 0x000fc40008000000 */
[----:B------:R-:W-:Y:S02]  /*1ee0*/  ULEA UR8, UR4, UR13, 0xd ;  /* 0x0000000d04087291 */ /* 0x000fe4000f8e68ff */
[----:B------:R-:W-:Y:S01]  /*1ef0*/  ULEA UR5, UR6, UR13, 0x3 ;  /* 0x0000000d06057291 */ /* 0x000fe2000f8e18ff */
[----:B------:R-:W-:Y:S01]  /*1f00*/  LOP3.LUT R12, R12, UR7, RZ, 0x3c, !PT ;  /* 0x000000070c0c7c12 */ /* 0x000fe2000f8e3cff */
[----:B------:R-:W-:Y:S02]  /*1f10*/  UIADD3 UR4, UP0, UPT, UR26, 0x180, URZ ;  /* 0x000001801a047890 */ /* 0x000fe4000ff1e0ff */
[----:B------:R-:W-:Y:S01]  /*1f20*/  ULOP3.LUT UR33, UR33, 0xfefffff8, URZ, 0xc0, !UPT ;  /* 0xfefffff821217892 */ /* 0x000fe2000f8ec0ff */
[----:B--2---:R-:W-:Y:S01]  /*1f30*/  SHF.L.U32 R0, R12, 0x1f, RZ ;  /* 0x0000001f0c007819 */ /* 0x004fe200000006ff */
[----:B------:R-:W-:Y:S02]  /*1f40*/  UIADD3.X UR15, UPT, UPT, URZ, UR27, URZ, UP1, !UPT ;  /* 0x0000001bff0f7290 */ /* 0x000fe40008ffe4ff */
[----:B------:R-:W-:Y:S01]  /*1f50*/  UIADD3 UR32, UPT, UPT, UR13, 0x6400, UR32 ;  /* 0x000064000d207890 */ /* 0x000fe2000fffe020 */
[----:B------:R4:W1:Y:S01]  /*1f60*/  SYNCS.PHASECHK.TRANS64.TRYWAIT P0, [UR5+0x80], R0 ;  /* 0x00008000ff0075a7 */ /* 0x0008620008001105 */
[----:B------:R-:W-:-:S02]  /*1f70*/  UPRMT UR7, URZ, 0x5410, UR24 ;  /* 0x00005410ff077896 */ /* 0x000fc40008000018 */
[----:B------:R-:W-:Y:S02]  /*1f80*/  UIADD3 UR8, UPT, UPT, UR8, 0x16400, URZ ;  /* 0x0001640008087890 */ /* 0x000fe4000fffe0ff */
[----:B------:R-:W-:Y:S01]  /*1f90*/  UIADD3.X UR5, UPT, UPT, URZ, UR27, URZ, UP0, !UPT ;  /* 0x0000001bff057290 */ /* 0x000fe200087fe4ff */
[----:B------:R-:W-:Y:S01]  /*1fa0*/  UMOV UR18, 0x0 ;  /* 0x0000000000127882 */ /* 0x000fe20000000000 */
[----:B------:R-:W-:Y:S01]  /*1fb0*/  UMOV UR19, 0x10000000 ;  /* 0x1000000000137882 */ /* 0x000fe20000000000 */
[----:B------:R-:W-:Y:S01]  /*1fc0*/  UMOV UR10, UR34 ;  /* 0x00000022000a7c82 */ /* 0x000fe20008000000 */
[----:B------:R-:W-:Y:S01]  /*1fd0*/  UMOV UR12, UR36 ;  /* 0x00000024000c7c82 */ /* 0x000fe20008000000 */
[----:B------:R-:W-:Y:S01]  /*1fe0*/  UMOV UR9, UR33 ;  /* 0x0000002100097c82 */ /* 0x000fe20008000000 */
[----:B------:R2:W-:Y:S03]  /*1ff0*/  UTMALDG.3D.MULTICAST.2CTA [UR32], [UR14], UR7, desc[UR18] ;  /* 0x000012200e0073b4 */ /* 0x0005e60008211807 */
[----:B------:R3:W-:Y:S01]  /*2000*/  UTMALDG.3D.2CTA [UR8], [UR4], desc[UR18] ;  /* 0x00001208040075b4 */ /* 0x0007e20008211000 */
[----:B--2---:R-:W-:Y:S01]  /*2010*/  UIADD3 UR34, UPT, UPT, UR34, 0x40, URZ ;  /* 0x0000004022227890 */ /* 0x004fe2000fffe0ff */
[----:B------:R-:W-:Y:S01]  /*2020*/  UMOV UR7, UR29 ;  /* 0x0000001d00077c82 */ /* 0x000fe20008000000 */
[----:B---3--:R-:W-:Y:S01]  /*2030*/  UMOV UR4, UR6 ;  /* 0x0000000600047c82 */ /* 0x008fe20008000000 */
[----:B------:R-:W-:Y:S09]  /*2040*/  BRA.U UP2, `(.L_x_32) ;  /* 0xfffffffd02487547 */ /* 0x000ff2000b83ffff */
.L_x_26:
[----:B------:R-:W-:Y:S01]  /*2050*/  ULEA UR4, UR6, UR13, 0x3 ;  /* 0x0000000d06047291 */ /* 0x000fe2000f8e18ff */
[----:B--2-4-:R-:W-:Y:S01]  /*2060*/  SHF.L.U32 R0, R12, 0x1f, RZ ;  /* 0x0000001f0c007819 */ /* 0x014fe200000006ff */
[----:B------:R-:W-:Y:S01]  /*2070*/  @!P1 SYNCS.ARRIVE.TRANS64.A1T0 RZ, [UR13+0x148], RZ ;  /* 0x000148ffffff99a7 */ /* 0x000fe2000810000d */
[----:B------:R-:W-:-:S06]  /*2080*/  UISETP.GT.AND UP0, UPT, UR41, UR40, UPT ;  /* 0x000000282900728c */ /* 0x000fcc000bf04270 */
[----:B-1-3--:R1:W2:Y:S03]  /*2090*/  SYNCS.PHASECHK.TRANS64.TRYWAIT P0, [UR4+0x80], R0 ;  /* 0x00008000ff0075a7 */ /* 0x00a2a60008001104 */
[----:B------:R-:W-:Y:S05]  /*20a0*/  BRA.U !UP0, `(.L_x_33) ;  /* 0x0000000108c07547 */ /* 0x000fea000b800000 */
[----:B------:R-:W-:Y:S01]  /*20b0*/  UIADD3 UR25, UPT, UPT, UR44, UR7, URZ ;  /* 0x000000072c197290 */ /* 0x000fe2000fffe0ff */
[----:B------:R-:W-:-:S11]  /*20c0*/  UMOV UR4, UR6 ;  /* 0x0000000600047c82 */ /* 0x000fd60008000000 */
.L_x_39:
[----:B------:R-:W-:Y:S01]  /*20d0*/  ULEA UR17, UR4, UR13, 0x3 ;  /* 0x0000000d04117291 */ /* 0x000fe2000f8e18ff */
[----:B--2---:R-:W-:Y:S01]  /*20e0*/  @P3 MOV R2, 0x6000 ;  /* 0x0000600000023802 */ /* 0x004fe20000000f00 */
[----:B--2-4-:R-:W-:Y:S10]  /*20f0*/  @P0 BRA `(.L_x_34) ;  /* 0x00000000000c0947 */ /* 0x014ff40003800000 */
[----:B------:R-:W-:-:S04]  /*2100*/  SHF.L.U32 R3, R12, 0x1f, RZ ;  /* 0x0000001f0c037819 */ /* 0x000fc800000006ff */
[----:B------:R-:W2:Y:S02]  /*2110*/  SYNCS.PHASECHK.TRANS64.TRYWAIT P0, [UR17+0x80], R3 ;  /* 0x00008003ff0075a7 */ /* 0x000ea40008001111 */
[----:B--2---:R-:W-:Y:S05]  /*2120*/  @!P0 BRA `(.L_x_35) ;  /* 0x0000008400748947 */ /* 0x004fea0003800000 */
.L_x_34:
[----:B------:R2:W-:Y:S01]  /*2130*/  @P3 SYNCS.ARRIVE.TRANS64 RZ, [UR17], R2 ;  /* 0x00000002ffff39a7 */ /* 0x0005e20008000011 */
[----:B------:R-:W-:-:S04]  /*2140*/  ULOP3.LUT UR5, UR21, 0x2, URZ, 0xfc, !UPT ;  /* 0x0000000215057892 */ /* 0x000fc8000f8efcff */
[----:B------:R-:W-:-:S09]  /*2150*/  UISETP.NE.AND UP0, UPT, UR5, 0x2, UPT ;  /* 0x000000020500788c */ /* 0x000fd2000bf05270 */
[----:B------:R-:W-:Y:S05]  /*2160*/  BRA.U UP0, `(.L_x_36) ;  /* 0x0000000100047547 */ /* 0x000fea000b800000 */
[----:B------:R-:W-:Y:S05]  /*2170*/  BPT.TRAP 0x1 ;  /* 0x000000040000795c */ /* 0x000fea0000300000 */
.L_x_36:
[----:B------:R-:W-:Y:S04]  /*2180*/  BSSY.RECONVERGENT B0, `(.L_x_37) ;  /* 0x0000003000007945 */ /* 0x000fe80003800200 */
[----:B------:R-:W-:Y:S05]  /*2190*/  @!P2 BRA `(.L_x_38) ;  /* 0x000000000004a947 */ /* 0x000fea0003800000 */
[----:B------:R-:W-:Y:S05]  /*21a0*/  BPT.TRAP 0x1 ;  /* 0x000000040000795c */ /* 0x000fea0000300000 */
.L_x_38:
[----:B------:R-:W-:Y:S05]  /*21b0*/  BSYNC.RECONVERGENT B0 ;  /* 0x0000000000007941 */ /* 0x000fea0003800200 */
.L_x_37:
[----:B------:R-:W-:Y:S02]  /*21c0*/  UIADD3 UR5, UPT, UPT, UR4, 0x1, URZ ;  /* 0x0000000104057890 */ /* 0x000fe4000fffe0ff */
[----:B------:R-:W-:Y:S02]  /*21d0*/  UIADD3 UR14, UP1, UPT, UR26, 0x80, URZ ;  /* 0x000000801a0e7890 */ /* 0x000fe4000ff3e0ff */
[----:B------:R-:W-:Y:S02]  /*21e0*/  UISETP.NE.AND UP0, UPT, UR5, 0x10, UPT ;  /* 0x000000100500788c */ /* 0x000fe4000bf05270 */
[----:B------:R-:W-:Y:S02]  /*21f0*/  ULEA UR16, UR4, UR30, 0xc ;  /* 0x0000001e04107291 */ /* 0x000fe4000f8e60ff */
[----:B------:R-:W-:Y:S02]  /*2200*/  USEL UR8, URZ, 0x1, UP0 ;  /* 0x00000001ff087887 */ /* 0x000fe40008000000 */
[----:B------:R-:W-:-:S02]  /*2210*/  USEL UR6, UR5, URZ, UP0 ;  /* 0x000000ff05067287 */ /* 0x000fc40008000000 */
[----:B------:R-:W-:Y:S02]  /*2220*/  UIADD3 UR22, UP0, UPT, UR26, 0x180, URZ ;  /* 0x000001801a167890 */ /* 0x000fe4000ff1e0ff */
[----:B------:R-:W-:Y:S01]  /*2230*/  LOP3.LUT R12, R12, UR8, RZ, 0x3c, !PT ;  /* 0x000000080c0c7c12 */ /* 0x000fe2000f8e3cff */
[----:B------:R-:W-:Y:S02]  /*2240*/  ULEA UR8, UR4, UR13, 0xd ;  /* 0x0000000d04087291 */ /* 0x000fe4000f8e68ff */
[----:B------:R-:W-:Y:S01]  /*2250*/  ULEA UR5, UR6, UR13, 0x3 ;  /* 0x0000000d06057291 */ /* 0x000fe2000f8e18ff */
[----:B-1----:R-:W-:Y:S01]  /*2260*/  SHF.L.U32 R0, R12, 0x1f, RZ ;  /* 0x0000001f0c007819 */ /* 0x002fe200000006ff */
[----:B------:R-:W-:Y:S02]  /*2270*/  USHF.L.U32 UR18, UR7, 0x6, URZ ;  /* 0x0000000607127899 */ /* 0x000fe400080006ff */
[----:B------:R-:W-:Y:S02]  /*2280*/  ULOP3.LUT UR17, UR17, 0xfefffff8, URZ, 0xc0, !UPT ;  /* 0xfefffff811117892 */ /* 0x000fe4000f8ec0ff */
[----:B------:R-:W-:-:S02]  /*2290*/  UIADD3.X UR15, UPT, UPT, URZ, UR27, URZ, UP1, !UPT ;  /* 0x0000001bff0f7290 */ /* 0x000fc40008ffe4ff */
[----:B------:R-:W-:Y:S01]  /*22a0*/  UPRMT UR4, URZ, 0x5410, UR24 ;  /* 0x00005410ff047896 */ /* 0x000fe20008000018 */
[----:B------:R3:W4:Y:S01]  /*22b0*/  SYNCS.PHASECHK.TRANS64.TRYWAIT P0, [UR5+0x80], R0 ;  /* 0x00008000ff0075a7 */ /* 0x0007220008001105 */
[----:B------:R-:W-:Y:S02]  /*22c0*/  UIADD3 UR8, UPT, UPT, UR8, 0x16400, URZ ;  /* 0x0001640008087890 */ /* 0x000fe4000fffe0ff */
[----:B------:R-:W-:Y:S01]  /*22d0*/  UIADD3.X UR23, UPT, UPT, URZ, UR27, URZ, UP0, !UPT ;  /* 0x0000001bff177290 */ /* 0x000fe200087fe4ff */
[----:B------:R-:W-:Y:S01]  /*22e0*/  UMOV UR32, 0x0 ;  /* 0x0000000000207882 */ /* 0x000fe20000000000 */
[----:B------:R-:W-:Y:S01]  /*22f0*/  UMOV UR33, 0x10000000 ;  /* 0x1000000000217882 */ /* 0x000fe20000000000 */
[----:B------:R-:W-:Y:S01]  /*2300*/  UMOV UR19, UR35 ;  /* 0x0000002300137c82 */ /* 0x000fe20008000000 */
[----:B------:R-:W-:Y:S01]  /*2310*/  UMOV UR20, UR36 ;  /* 0x0000002400147c82 */ /* 0x000fe20008000000 */
[----:B------:R-:W-:Y:S01]  /*2320*/  UMOV UR12, UR36 ;  /* 0x00000024000c7c82 */ /* 0x000fe20008000000 */
[----:B------:R-:W-:Y:S01]  /*2330*/  UMOV UR9, UR17 ;  /* 0x0000001100097c82 */ /* 0x000fe20008000000 */
[----:B------:R-:W-:Y:S01]  /*2340*/  UMOV UR10, UR18 ;  /* 0x00000012000a7c82 */ /* 0x000fe20008000000 */
[----:B------:R1:W-:Y:S01]  /*2350*/  UTMALDG.3D.MULTICAST.2CTA [UR16], [UR14], UR4, desc[UR32] ;  /* 0x000020100e0073b4 */ /* 0x0003e20008211804 */
[----:B------:R-:W-:-:S04]  /*2360*/  UIADD3 UR7, UPT, UPT, UR7, 0x1, URZ ;  /* 0x0000000107077890 */ /* 0x000fc8000fffe0ff */
[----:B------:R-:W-:Y:S01]  /*2370*/  UISETP.NE.AND UP0, UPT, UR7, UR25, UPT ;  /* 0x000000190700728c */ /* 0x000fe2000bf05270 */
[----:B------:R3:W-:Y:S01]  /*2380*/  UTMALDG.3D.2CTA [UR8], [UR22], desc[UR32] ;  /* 0x00002008160075b4 */ /* 0x0007e20008211000 */
[----:B-1----:R-:W-:-:S07]  /*2390*/  UMOV UR4, UR6 ;  /* 0x0000000600047c82 */ /* 0x002fce0008000000 */
[----:B---3--:R-:W-:Y:S05]  /*23a0*/  BRA.U UP0, `(.L_x_39) ;  /* 0xfffffffd00487547 */ /* 0x008fea000b83ffff */
.L_x_33:
[C---:B------:R-:W-:Y:S01]  /*23b0*/  LEA R3, R11.reuse, UR13, 0x3 ;  /* 0x0000000d0b037c11 */ /* 0x040fe2000f8e18ff */
[----:B------:R-:W-:Y:S01]  /*23c0*/  NOP ;  /* 0x0000000000007918 */ /* 0x000fe20000000000 */
[----:B-1----:R-:W-:Y:S02]  /*23d0*/  SHF.L.U32 R0, R10, 0x1f, RZ ;  /* 0x0000001f0a007819 */ /* 0x002fe400000006ff */
[----:B------:R-:W-:Y:S02]  /*23e0*/  LEA R5, R11, UR13, 0x4 ;  /* 0x0000000d0b057c11 */ /* 0x000fe4000f8e20ff */
[----:B--2-4-:R-:W1:Y:S02]  /*23f0*/  SYNCS.PHASECHK.TRANS64.TRYWAIT P0, [R3+URZ+0x150], R0 ;  /* 0x00015000030075a7 */ /* 0x014e6400080011ff */
[----:B-1----:R-:W-:Y:S05]  /*2400*/  @!P0 BRA `(.L_x_40) ;  /* 0x0000008000d48947 */ /* 0x002fea0003800000 */
.L_x_159:
[----:B------:R-:W2:Y:S01]  /*2410*/  LDS.128 R4, [R5+0x1e0] ;  /* 0x0001e00005047984 */ /* 0x000ea20000000c00 */
[----:B------:R-:W-:Y:S01]  /*2420*/  UISETP.GE.AND UP0, UPT, UR45, 0x1, UPT ;  /* 0x000000012d00788c */ /* 0x000fe2000bf06270 */
[----:B------:R-:W-:Y:S01]  /*2430*/  @!PT LDS RZ, [RZ] ;  /* 0x00000000fffff984 */ /* 0x000fe20000000800 */
[----:B------:R-:W-:Y:S01]  /*2440*/  @!PT LDS RZ, [RZ] ;  /* 0x00000000fffff984 */ /* 0x000fe20000000800 */
[----:B------:R-:W-:Y:S01]  /*2450*/  @!PT LDS RZ, [RZ] ;  /* 0x00000000fffff984 */ /* 0x000fe20000000800 */
[----:B------:R-:W-:Y:S01]  /*2460*/  @!PT LDS RZ, [RZ] ;  /* 0x00000000fffff984 */ /* 0x000fe20000000800 */
[----:B------:R3:W-:Y:S06]  /*2470*/  MEMBAR.ALL.CTA ;  /* 0x0000000000007992 */ /* 0x0007ec0000008000 */
[----:B---3--:R-:W3:Y:S01]  /*2480*/  FENCE.VIEW.ASYNC.S ;  /* 0x00000000000073c6 */ /* 0x008ee20000000000 */
[----:B--2---:R-:W-:-:S13]  /*2490*/  LOP3.LUT P0, RZ, R6, 0x1, RZ, 0xc0, !PT ;  /* 0x0000000106ff7812 */ /* 0x004fda000780c0ff */
[----:B---3--:R-:W-:Y:S01]  /*24a0*/  VOTEU.ANY UP1, P0 ;  /* 0x0000000000ff7886 */ /* 0x008fe20000020100 */
[----:B------:R-:W-:-:S13]  /*24b0*/  PLOP3.LUT P0, PT, PT, PT, UP1, 0x80, 0x8 ;  /* 0x000000000008781c */ /* 0x000fda0003f0f018 */
[----:B-1----:R-:W-:Y:S02]  /*24c0*/  @P0 LOP3.LUT R0, R5, 0xffff, RZ, 0xc0, !PT ;  /* 0x0000ffff05000812 */ /* 0x002fe400078ec0ff */
[----:B------:R-:W-:Y:S02]  /*24d0*/  @P0 MOV R2, R4 ;  /* 0x0000000400020202 */ /* 0x000fe40000000f00 */
[----:B------:R-:W-:Y:S01]  /*24e0*/  @P0 R2UR UR5, R0 ;  /* 0x00000000000502ca */ /* 0x000fe200000e0000 */
[----:B------:R-:W-:Y:S01]  /*24f0*/  VIADD R0, R3, 0x160 ;  /* 0x0000016003007836 */ /* 0x000fe20000000000 */
[----:B------:R-:W-:Y:S02]  /*2500*/  @P0 SHF.R.U32.HI R4, RZ, 0x10, R5 ;  /* 0x00000010ff040819 */ /* 0x000fe40000011605 */
[----:B------:R-:W-:Y:S02]  /*2510*/  @P0 R2UR UR7, R2 ;  /* 0x00000000020702ca */ /* 0x000fe400000e0000 */
[----:B------:R-:W-:-:S02]  /*2520*/  PRMT R0, RZ, 0x654, R0 ;  /* 0x00000654ff007816 */ /* 0x000fc40000000000 */
[----:B------:R-:W-:Y:S02]  /*2530*/  @P0 R2UR UR4, R4 ;  /* 0x00000000040402ca */ /* 0x000fe400000e0000 */
[----:B------:R1:W-:Y:S03]  /*2540*/  SYNCS.ARRIVE.TRANS64.RED.A1T0 RZ, [R0+URZ], RZ ;  /* 0x000000ff00ff79a7 */ /* 0x0003e600081004ff */
[----:B------:R-:W-:-:S04]  /*2550*/  @UP1 UMOV UR31, UR5 ;  /* 0x00000005001f1c82 */ /* 0x000fc80008000000 */
[----:B------:R-:W-:-:S04]  /*2560*/  @UP1 UMOV UR37, UR7 ;  /* 0x0000000700251c82 */ /* 0x000fc80008000000 */
[----:B------:R-:W-:Y:S01]  /*2570*/  @UP1 UMOV UR36, UR4 ;  /* 0x0000000400241c82 */ /* 0x000fe20008000000 */
[----:B------:R-:W-:Y:S05]  /*2580*/  BRA.U !UP0, `(.L_x_41) ;  /* 0x0000000108d47547 */ /* 0x000fea000b800000 */
[----:B------:R-:W2:Y:S01]  /*2590*/  LDCU.128 UR16, c[0x0][0xb10] ;  /* 0x00016200ff1077ac */ /* 0x000ea20008000c00 */
[----:B------:R-:W3:Y:S01]  /*25a0*/  LDCU UR12, c[0x0][0xb20] ;  /* 0x00016400ff0c77ac */ /* 0x000ee20008000800 */
[----:B------:R-:W4:Y:S01]  /*25b0*/  LDCU UR20, c[0x0][0xb0c] ;  /* 0x00016180ff1477ac */ /* 0x000f220008000800 */
[----:B------:R-:W1:Y:S01]  /*25c0*/  LDCU.64 UR8, c[0x0][0xb28] ;  /* 0x00016500ff0877ac */ /* 0x000e620008000a00 */
[----:B------:R-:W-:Y:S02]  /*25d0*/  UISETP.NE.AND UP3, UPT, UR45, 0x1, UPT ;  /* 0x000000012d00788c */ /* 0x000fe4000bf65270 */
[----:B--2---:R-:W-:Y:S02]  /*25e0*/  UIMAD.WIDE.U32 UR10, UR38, UR19, URZ ;  /* 0x00000013260a72a5 */ /* 0x004fe4000f8e00ff */
[----:B------:R-:W-:Y:S02]  /*25f0*/  UIMAD.WIDE.U32 UR4, UR39, UR16, URZ ;  /* 0x00000010270472a5 */ /* 0x000fe4000f8e00ff */
[----:B------:R-:W-:-:S02]  /*2600*/  UISETP.NE.AND UP0, UPT, UR18, 0x1, UPT ;  /* 0x000000011200788c */ /* 0x000fc4000bf05270 */
[----:B------:R-:W-:Y:S01]  /*2610*/  UIMAD.WIDE.U32 UR22, UR31, UR19, URZ ;  /* 0x000000131f1672a5 */ /* 0x000fe2000f8e00ff */
[----:B------:R-:W-:Y:S02]  /*2620*/  UMOV UR10, UR11 ;  /* 0x0000000b000a7c82 */ /* 0x000fe40008000000 */
[----:B------:R-:W-:Y:S01]  /*2630*/  UMOV UR4, UR5 ;  /* 0x0000000500047c82 */ /* 0x000fe20008000000 */
[----:B---3--:R-:W-:Y:S02]  /*2640*/  USHF.R.U32.HI UR10, URZ, UR12, UR10 ;  /* 0x0000000cff0a7299 */ /* 0x008fe4000801160a */
[----:B----4-:R-:W-:Y:S02]  /*2650*/  UISETP.NE.AND UP2, UPT, UR20, 0x1, UPT ;  /* 0x000000011400788c */ /* 0x010fe4000bf45270 */
[----:B------:R-:W-:Y:S02]  /*2660*/  USHF.R.U32.HI UR4, URZ, UR17, UR4 ;  /* 0x00000011ff047299 */ /* 0x000fe40008011604 */
[----:B------:R-:W-:-:S02]  /*2670*/  USEL UR5, UR38, UR10, !UP0 ;  /* 0x0000000a26057287 */ /* 0x000fc4000c000000 */
[----:B------:R-:W-:Y:S02]  /*2680*/  USEL UR7, UR39, UR4, !UP2 ;  /* 0x0000000427077287 */ /* 0x000fe4000d000000 */
[----:B-1----:R-:W-:Y:S01]  /*2690*/  UIMAD.WIDE.U32 UR10, UR5, UR8, URZ ;  /* 0x00000008050a72a5 */ /* 0x002fe2000f8e00ff */
[----:B------:R-:W-:Y:S01]  /*26a0*/  UMOV UR4, UR23 ;  /* 0x0000001700047c82 */ /* 0x000fe20008000000 */
[----:B------:R-:W-:Y:S02]  /*26b0*/  UIMAD.WIDE.U32 UR14, UR37, UR16, URZ ;  /* 0x00000010250e72a5 */ /* 0x000fe4000f8e00ff */
[----:B------:R-:W-:-:S03]  /*26c0*/  UIMAD.WIDE.U32 UR22, UR7, UR8, URZ ;  /* 0x00000008071672a5 */ /* 0x000fc6000f8e00ff */
[----:B------:R-:W-:Y:S01]  /*26d0*/  UMOV UR10, UR11 ;  /* 0x0000000b000a7c82 */ /* 0x000fe20008000000 */
[----:B------:R-:W-:Y:S02]  /*26e0*/  USHF.R.U32.HI UR4, URZ, UR12, UR4 ;  /* 0x0000000cff047299 */ /* 0x000fe40008011604 */
[----:B------:R-:W-:Y:S01]  /*26f0*/  @UP3 USHF.R.U32.HI UR5, URZ, UR9, UR10 ;  /* 0x00000009ff053299 */ /* 0x000fe2000801160a */
[----:B------:R-:W-:Y:S01]  /*2700*/  UMOV UR14, UR15 ;  /* 0x0000000f000e7c82 */ /* 0x000fe20008000000 */
[----:B------:R-:W-:Y:S01]  /*2710*/  UMOV UR22, UR23 ;  /* 0x0000001700167c82 */ /* 0x000fe20008000000 */
[----:B------:R-:W-:Y:S02]  /*2720*/  USHF.R.U32.HI UR17, URZ, UR17, UR14 ;  /* 0x00000011ff117299 */ /* 0x000fe4000801160e */
[----:B------:R-:W-:Y:S02]  /*2730*/  USEL UR4, UR31, UR4, !UP0 ;  /* 0x000000041f047287 */ /* 0x000fe4000c000000 */
[----:B------:R-:W-:-:S02]  /*2740*/  @UP3 USHF.R.U32.HI UR7, URZ, UR9, UR22 ;  /* 0x00000009ff073299 */ /* 0x000fc40008011616 */
[----:B------:R-:W-:Y:S02]  /*2750*/  UIMAD UR10, UR45, UR5, URZ ;  /* 0x000000052d0a72a4 */ /* 0x000fe4000f8e02ff */
[----:B------:R-:W-:Y:S02]  /*2760*/  USEL UR5, UR37, UR17, !UP2 ;  /* 0x0000001125057287 */ /* 0x000fe4000d000000 */
[----:B------:R-:W-:Y:S02]  /*2770*/  UIMAD UR12, UR45, UR7, URZ ;  /* 0x000000072d0c72a4 */ /* 0x000fe4000f8e02ff */
[----:B------:R-:W-:Y:S02]  /*2780*/  UISETP.GE.AND UP0, UPT, UR4, UR10, UPT ;  /* 0x0000000a0400728c */ /* 0x000fe4000bf06270 */
[----:B------:R-:W-:Y:S02]  /*2790*/  UIMAD.WIDE.U32 UR10, UR4, UR8, URZ ;  /* 0x00000008040a72a5 */ /* 0x000fe4000f8e00ff */
[----:B------:R-:W-:-:S02]  /*27a0*/  UISETP.GE.OR UP0, UPT, UR5, UR12, UP0 ;  /* 0x0000000c0500728c */ /* 0x000fc40008706670 */
        /* <DEDUP_REMOVED lines=19> */
.L_x_41:
[----:B------:R-:W2:Y:S02]  /*28e0*/  LDCU UR4, c[0x0][0xb30] ;  /* 0x00016600ff0477ac */ /* 0x000ea40008000800 */
[----:B--2---:R-:W-:-:S09]  /*28f0*/  UISETP.NE.AND UP0, UPT, UR4, 0x1, UPT ;  /* 0x000000010400788c */ /* 0x004fd2000bf05270 */
        /* <DEDUP_REMOVED lines=14> */
[----:B------:R-:W-:Y:S02]  /*29e0*/  UIADD3 UR7, UPT, UPT, UR5, -UR4, URZ ;  /* 0x8000000405077290 */ /* 0x000fe4000fffe0ff */
[----:B------:R-:W-:Y:S02]  /*29f0*/  UIADD3 UR4, UPT, UPT, -UR5, UR4, URZ ;  /* 0x0000000405047290 */ /* 0x000fe4000fffe1ff */
[----:B------:R-:W-:Y:S02]  /*2a00*/  UIMAD UR31, UR7, UR18, UR31 ;  /* 0x00000012071f72a4 */ /* 0x000fe4000f8e021f */
[----:B------:R-:W-:-:S12]  /*2a10*/  UIMAD UR37, UR4, UR10, UR37 ;  /* 0x0000000a042572a4 */ /* 0x000fd8000f8e0225 */
.L_x_42:
[----:B------:R-:W-:Y:S01]  /*2a20*/  VIADD R11, R11, 0x1 ;  /* 0x000000010b0b7836 */ /* 0x000fe20000000000 */
[----:B------:R-:W-:Y:S01]  /*2a30*/  PLOP3.LUT P1, PT, PT, PT, PT, 0x80, 0x8 ;  /* 0x000000000008781c */ /* 0x000fe20003f2f070 */
[----:B------:R-:W-:Y:S02]  /*2a40*/  UIADD3 UR20, UPT, UPT, UR37, UR62, URZ ;  /* 0x0000003e25147290 */ /* 0x000fe4000fffe0ff */
[----:B------:R-:W-:Y:S01]  /*2a50*/  UIADD3 UR32, UPT, UPT, UR31, UR59, URZ ;  /* 0x0000003b1f207290 */ /* 0x000fe2000fffe0ff */
[----:B------:R-:W-:-:S04]  /*2a60*/  ISETP.NE.AND P0, PT, R11, 0x2, PT ;  /* 0x000000020b00780c */ /* 0x000fc80003f05270 */
[----:B------:R-:W-:Y:S02]  /*2a70*/  SEL R3, RZ, 0x1, P0 ;  /* 0x00000001ff037807 */ /* 0x000fe40000000000 */
[----:B------:R-:W-:Y:S02]  /*2a80*/  SEL R11, R11, RZ, P0 ;  /* 0x000000ff0b0b7207 */ /* 0x000fe40000000000 */
[----:B------:R-:W-:Y:S01]  /*2a90*/  LOP3.LUT R10, R10, R3, RZ, 0x3c, !PT ;  /* 0x000000030a0a7212 */ /* 0x000fe200078e3cff */
[----:B------:R-:W-:Y:S06]  /*2aa0*/  BRA.U UP1, `(.L_x_43) ;  /* 0xfffffff101487547 */ /* 0x000fec000b83ffff */
[----:B------:R-:W-:Y:S01]  /*2ab0*/  UIADD3 UR13, UPT, UPT, UR13, 0x80, URZ ;  /* 0x000000800d0d7890 */ /* 0x000fe2000fffe0ff */
[----:B------:R-:W-:-:S03]  /*2ac0*/  SHF.L.U32 R3, R12, 0x1f, RZ ;  /* 0x0000001f0c037819 */ /* 0x000fc600000006ff */
[----:B------:R-:W-:-:S09]  /*2ad0*/  ULEA UR4, UR6, UR13, 0x3 ;  /* 0x0000000d06047291 */ /* 0x000fd2000f8e18ff */
[----:B------:R-:W2:Y:S02]  /*2ae0*/  SYNCS.PHASECHK.TRANS64.TRYWAIT P0, [UR4], R3 ;  /* 0x00000003ff0075a7 */ /* 0x000ea40008001104 */
[----:B--2---:R-:W-:Y:S05]  /*2af0*/  @!P0 BRA `(.L_x_44) ;  /* 0x0000007c002c8947 */ /* 0x004fea0003800000 */
.L_x_161:
[----:B------:R-:W-:-:S04]  /*2b00*/  UIADD3 UR4, UPT, UPT, UR6, 0x1, URZ ;  /* 0x0000000106047890 */ /* 0x000fc8000fffe0ff */
[----:B------:R-:W-:-:S04]  /*2b10*/  UISETP.NE.AND UP0, UPT, UR4, 0x10, UPT ;  /* 0x000000100400788c */ /* 0x000fc8000bf05270 */
[----:B------:R-:W-:Y:S02]  /*2b20*/  USEL UR6, URZ, 0x1, UP0 ;  /* 0x00000001ff067887 */ /* 0x000fe40008000000 */
[----:B------:R-:W-:-:S04]  /*2b30*/  USEL UR4, UR4, URZ, UP0 ;  /* 0x000000ff04047287 */ /* 0x000fc80008000000 */
[----:B------:R-:W-:Y:S01]  /*2b40*/  ULEA UR5, UR4, UR13, 0x3 ;  /* 0x0000000d04057291 */ /* 0x000fe2000f8e18ff */
[----:B------:R-:W-:-:S04]  /*2b50*/  LOP3.LUT R2, R12, UR6, RZ, 0x3c, !PT ;  /* 0x000000060c027c12 */ /* 0x000fc8000f8e3cff */
[----:B-1----:R-:W-:-:S04]  /*2b60*/  SHF.L.U32 R3, R2, 0x1f, RZ ;  /* 0x0000001f02037819 */ /* 0x002fc800000006ff */
[----:B------:R-:W1:Y:S02]  /*2b70*/  SYNCS.PHASECHK.TRANS64.TRYWAIT P0, [UR5], R3 ;  /* 0x00000003ff0075a7 */ /* 0x000e640008001105 */
[----:B-1----:R-:W-:Y:S05]  /*2b80*/  @!P0 BRA `(.L_x_45) ;  /* 0x0000007c00208947 */ /* 0x002fea0003800000 */
.L_x_163:
        /* <DEDUP_REMOVED lines=9> */
.L_x_165:
        /* <DEDUP_REMOVED lines=9> */
.L_x_167:
        /* <DEDUP_REMOVED lines=9> */
.L_x_169:
        /* <DEDUP_REMOVED lines=9> */
.L_x_171:
        /* <DEDUP_REMOVED lines=9> */
.L_x_173:
        /* <DEDUP_REMOVED lines=9> */
.L_x_175:
        /* <DEDUP_REMOVED lines=9> */
.L_x_177:
        /* <DEDUP_REMOVED lines=9> */
.L_x_179:
        /* <DEDUP_REMOVED lines=9> */
.L_x_181:
        /* <DEDUP_REMOVED lines=9> */
.L_x_183:
        /* <DEDUP_REMOVED lines=9> */
.L_x_185:
        /* <DEDUP_REMOVED lines=9> */
.L_x_187:
        /* <DEDUP_REMOVED lines=9> */
.L_x_189:
[----:B------:R-:W-:-:S04]  /*32e0*/  UIADD3 UR4, UPT, UPT, UR4, 0x1, URZ ;  /* 0x0000000104047890 */ /* 0x000fc8000fffe0ff */
[----:B------:R-:W-:-:S04]  /*32f0*/  UISETP.NE.AND UP0, UPT, UR4, 0x10, UPT ;  /* 0x000000100400788c */ /* 0x000fc8000bf05270 */
[----:B------:R-:W-:Y:S02]  /*3300*/  USEL UR5, URZ, 0x1, UP0 ;  /* 0x00000001ff057887 */ /* 0x000fe40008000000 */
[----:B------:R-:W-:-:S04]  /*3310*/  USEL UR4, UR4, URZ, UP0 ;  /* 0x000000ff04047287 */ /* 0x000fc80008000000 */
[----:B------:R-:W-:Y:S01]  /*3320*/  ULEA UR4, UR4, UR13, 0x3 ;  /* 0x0000000d04047291 */ /* 0x000fe2000f8e18ff */
[----:B-1----:R-:W-:-:S04]  /*3330*/  LOP3.LUT R3, R2, UR5, RZ, 0x3c, !PT ;  /* 0x0000000502037c12 */ /* 0x002fc8000f8e3cff */
[----:B------:R-:W-:Y:S01]  /*3340*/  SHF.L.U32 R3, R3, 0x1f, RZ ;  /* 0x0000001f03037819 */ /* 0x000fe200000006ff */
[----:B------:R-:W-:-:S07]  /*3350*/  IMAD.U32 R0, RZ, RZ, UR4 ;  /* 0x00000004ff007e24 */ /* 0x000fce000f8e00ff */
.L_x_59:
[----:B-1----:R1:W2:Y:S02]  /*3360*/  SYNCS.PHASECHK.TRANS64.TRYWAIT P0, [R0+URZ], R3 ;  /* 0x00000003000075a7 */ /* 0x0022a400080011ff */
[----:B--2---:R-:W-:Y:S05]  /*3370*/  @!P0 NANOSLEEP.SYNCS 0x989680 ;  /* 0x009896800000895d */ /* 0x004fea0003900000 */
[----:B------:R-:W2:Y:S02]  /*3380*/  @!P0 SYNCS.PHASECHK.TRANS64 P0, [R0+URZ], R3 ;  /* 0x00000003000085a7 */ /* 0x000ea400080010ff */
[----:B--2---:R-:W-:Y:S05]  /*3390*/  @P0 EXIT ;  /* 0x000000000000094d */ /* 0x004fea0003800000 */
[----:B------:R-:W-:Y:S05]  /*33a0*/  BRA `(.L_x_59) ;  /* 0xfffffffc00ec7947 */ /* 0x000fea000383ffff */
.L_x_23:
[----:B------:R-:W-:-:S04]  /*33b0*/  UISETP.NE.AND UP0, UPT, UR58, URZ, UPT ;  /* 0x000000ff3a00728c */ /* 0x000fc8000bf05270 */
[----:B------:R-:W-:-:S09]  /*33c0*/  UISETP.NE.OR UP0, UPT, UR22, 0x1, UP0 ;  /* 0x000000011600788c */ /* 0x000fd20008705670 */
[----:B------:R-:W-:Y:S05]  /*33d0*/  BRA.U UP0, `(.L_x_60) ;  /* 0x0000000500487547 */ /* 0x000fea000b800000 */
[----:B------:R-:W-:Y:S01]  /*33e0*/  ISETP.GE.U32.AND P2, PT, R0, 0x8, PT ;  /* 0x000000080000780c */ /* 0x000fe20003f46070 */
[----:B------:R-:W-:Y:S01]  /*33f0*/  IMAD.MOV.U32 R12, RZ, RZ, 0x1 ;  /* 0x00000001ff0c7424 */ /* 0x000fe200078e00ff */
[----:B------:R-:W-:Y:S02]  /*3400*/  CS2R R10, SRZ ;  /* 0x00000000000a7805 */ /* 0x000fe4000001ff00 */
[----:B------:R-:W-:Y:S01]  /*3410*/  CS2R R8, SRZ ;  /* 0x0000000000087805 */ /* 0x000fe2000001ff00 */
[----:B------:R-:W-:Y:S01]  /*3420*/  UMOV UR4, 0x400 ;  /* 0x0000040000047882 */ /* 0x000fe20000000000 */
[----:B------:R-:W-:Y:S01]  /*3430*/  UMOV UR5, URZ ;  /* 0x000000ff00057c82 */ /* 0x000fe20008000000 */
[----:B------:R-:W-:-:S12]  /*3440*/  ULEA UR6, UR58, UR4, 0x18 ;  /* 0x000000043a067291 */ /* 0x000fd8000f8ec0ff */
.L_x_64:
[----:B------:R-:W-:Y:S02]  /*3450*/  LEA R2, R8, UR6, 0x3 ;  /* 0x0000000608027c11 */ /* 0x000fe4000f8e18ff */
[----:B------:R-:W-:-:S03]  /*3460*/  SHF.L.U32 R5, R9, 0x1f, RZ ;  /* 0x0000001f09057819 */ /* 0x000fc600000006ff */
[----:B------:R-:W-:Y:S01]  /*3470*/  VIADD R4, R2, 0x1c0 ;  /* 0x000001c002047836 */ /* 0x000fe20000000000 */
[----:B------:R-:W2:Y:S02]  /*3480*/  SYNCS.PHASECHK.TRANS64.TRYWAIT P0, [R2+URZ+0x1b0], R5 ;  /* 0x0001b005020075a7 */ /* 0x000ea400080011ff */
[----:B--2---:R-:W-:Y:S05]  /*3490*/  @!P0 BRA `(.L_x_61) ;  /* 0x00000078002c8947 */ /* 0x004fea0003800000 */
.L_x_190:
[----:B------:R-:W-:Y:S01]  /*34a0*/  ULEA UR4, UR5, UR6, 0x3 ;  /* 0x0000000605047291 */ /* 0x000fe2000f8e18ff */
[----:B------:R-:W-:Y:S02]  /*34b0*/  PRMT R4, RZ, 0x654, R4 ;  /* 0x00000654ff047816 */ /* 0x000fe40000000004 */
[----:B--2---:R-:W-:Y:S01]  /*34c0*/  SHF.L.U32 R5, R12, 0x1f, RZ ;  /* 0x0000001f0c057819 */ /* 0x004fe200000006ff */
[----:B------:R-:W-:Y:S01]  /*34d0*/  UIADD3 UR7, UPT, UPT, UR4, 0x150, URZ ;  /* 0x0000015004077890 */ /* 0x000fe2000fffe0ff */
[----:B------:R2:W-:Y:S05]  /*34e0*/  SYNCS.ARRIVE.TRANS64.RED.A1T0 RZ, [R4+URZ], RZ ;  /* 0x000000ff04ff79a7 */ /* 0x0005ea00081004ff */
[----:B------:R-:W-:Y:S01]  /*34f0*/  IMAD.U32 R7, RZ, RZ, UR7 ;  /* 0x00000007ff077e24 */ /* 0x000fe2000f8e00ff */
[----:B------:R-:W3:Y:S04]  /*3500*/  SYNCS.PHASECHK.TRANS64.TRYWAIT P0, [UR4+0x160], R5 ;  /* 0x00016005ff0075a7 */ /* 0x000ee80008001104 */
[----:B------:R-:W-:Y:S01]  /*3510*/  PRMT R6, R0, 0x654, R7 ;  /* 0x0000065400067816 */ /* 0x000fe20000000007 */
[----:B--2---:R-:W-:Y:S01]  /*3520*/  @!P2 IMAD.MOV.U32 R4, RZ, RZ, 0x10 ;  /* 0x00000010ff04a424 */ /* 0x004fe200078e00ff */
[----:B---3--:R-:W-:Y:S06]  /*3530*/  @!P0 BRA `(.L_x_62) ;  /* 0x0000007800188947 */ /* 0x008fec0003800000 */
.L_x_192:
[----:B------:R-:W-:Y:S01]  /*3540*/  ULEA UR8, UR5, UR6, 0x4 ;  /* 0x0000000605087291 */ /* 0x000fe2000f8e20ff */
[----:B------:R-:W-:Y:S01]  /*3550*/  SEL R3, R6, R3, !P2 ;  /* 0x0000000306037207 */ /* 0x000fe20005000000 */
[----:B------:R-:W-:Y:S01]  /*3560*/  UIADD3 UR9, UPT, UPT, UR4, 0x150, URZ ;  /* 0x0000015004097890 */ /* 0x000fe2000fffe0ff */
[----:B--2---:R-:W-:Y:S01]  /*3570*/  LEA R2, R11, UR6, 0x3 ;  /* 0x000000060b027c11 */ /* 0x004fe2000f8e18ff */
[----:B------:R-:W-:Y:S01]  /*3580*/  UIADD3 UR8, UPT, UPT, UR8, 0x1e0, URZ ;  /* 0x000001e008087890 */ /* 0x000fe2000fffe0ff */
[----:B------:R-:W-:Y:S01]  /*3590*/  SHF.L.U32 R5, R10, 0x1f, RZ ;  /* 0x0000001f0a057819 */ /* 0x000fe200000006ff */
[----:B------:R2:W-:Y:S01]  /*35a0*/  @!P2 SYNCS.ARRIVE.TRANS64.RED RZ, [R3+URZ], R4 ;  /* 0x0000000403ffa9a7 */ /* 0x0005e200080004ff */
[----:B------:R-:W-:Y:S01]  /*35b0*/  UIADD3 UR4, UPT, UPT, UR5, 0x1, URZ ;  /* 0x0000000105047890 */ /* 0x000fe2000fffe0ff */
[----:B------:R-:W-:-:S03]  /*35c0*/  VIADD R8, R8, 0x1 ;  /* 0x0000000108087836 */ /* 0x000fc60000000000 */
[----:B------:R-:W-:Y:S02]  /*35d0*/  UISETP.NE.AND UP0, UPT, UR4, 0x2, UPT ;  /* 0x000000020400788c */ /* 0x000fe4000bf05270 */
[----:B------:R-:W-:Y:S06]  /*35e0*/  UGETNEXTWORKID.BROADCAST [UR8], [UR9] ;  /* 0x00000000080073ca */ /* 0x000fec0008000100 */
[----:B------:R-:W-:Y:S01]  /*35f0*/  USEL UR7, URZ, 0x1, UP0 ;  /* 0x00000001ff077887 */ /* 0x000fe20008000000 */
[----:B------:R-:W-:Y:S01]  /*3600*/  ISETP.NE.AND P0, PT, R8, 0x2, PT ;  /* 0x000000020800780c */ /* 0x000fe20003f05270 */
[----:B------:R-:W-:Y:S01]  /*3610*/  USEL UR5, UR4, URZ, UP0 ;  /* 0x000000ff04057287 */ /* 0x000fe20008000000 */
[----:B------:R-:W3:Y:S03]  /*3620*/  SYNCS.PHASECHK.TRANS64.TRYWAIT P1, [R2+URZ+0x150], R5 ;  /* 0x00015005020075a7 */ /* 0x000ee600080211ff */
[----:B------:R-:W-:Y:S01]  /*3630*/  LOP3.LUT R12, R12, UR7, RZ, 0x3c, !PT ;  /* 0x000000070c0c7c12 */ /* 0x000fe2000f8e3cff */
[----:B--23--:R-:W-:Y:S07]  /*3640*/  @!P1 BRA `(.L_x_63) ;  /* 0x0000007400ec9947 */ /* 0x00cfee0003800000 */
.L_x_193:
[C---:B------:R-:W-:Y:S01]  /*3650*/  LEA R4, R11.reuse, UR6, 0x4 ;  /* 0x000000060b047c11 */ /* 0x040fe2000f8e20ff */
[----:B--2---:R-:W-:Y:S01]  /*3660*/  VIADD R2, R2, 0x160 ;  /* 0x0000016002027836 */ /* 0x004fe20000000000 */
[----:B------:R-:W-:Y:S01]  /*3670*/  SEL R8, R8, RZ, P0 ;  /* 0x000000ff08087207 */ /* 0x000fe20000000000 */
[----:B------:R-:W-:-:S03]  /*3680*/  VIADD R11, R11, 0x1 ;  /* 0x000000010b0b7836 */ /* 0x000fc60000000000 */
[----:B------:R-:W2:Y:S01]  /*3690*/  LDS.128 R4, [R4+0x1e0] ;  /* 0x0001e00004047984 */ /* 0x000ea20000000c00 */
[----:B------:R-:W-:Y:S02]  /*36a0*/  PRMT R2, RZ, 0x654, R2 ;  /* 0x00000654ff027816 */ /* 0x000fe40000000002 */
[C---:B------:R-:W-:Y:S01]  /*36b0*/  ISETP.NE.AND P1, PT, R11.reuse, 0x2, PT ;  /* 0x000000020b00780c */ /* 0x040fe20003f25270 */
[----:B------:R-:W-:Y:S01]  /*36c0*/  @!PT LDS RZ, [RZ] ;  /* 0x00000000fffff984 */ /* 0x000fe20000000800 */
[----:B------:R-:W-:Y:S01]  /*36d0*/  @!PT LDS RZ, [RZ] ;  /* 0x00000000fffff984 */ /* 0x000fe20000000800 */
[----:B------:R-:W-:Y:S01]  /*36e0*/  @!PT LDS RZ, [RZ] ;  /* 0x00000000fffff984 */ /* 0x000fe20000000800 */
[----:B------:R-:W-:Y:S01]  /*36f0*/  @!PT LDS RZ, [RZ] ;  /* 0x00000000fffff984 */ /* 0x000fe20000000800 */
[----:B------:R3:W-:Y:S06]  /*3700*/  MEMBAR.ALL.CTA ;  /* 0x0000000000007992 */ /* 0x0007ec0000008000 */
[----:B---3--:R-:W3:Y:S01]  /*3710*/  FENCE.VIEW.ASYNC.S ;  /* 0x00000000000073c6 */ /* 0x008ee20000000000 */
[----:B------:R-:W-:Y:S01]  /*3720*/  SEL R11, R11, RZ, P1 ;  /* 0x000000ff0b0b7207 */ /* 0x000fe20000800000 */
[----:B---3--:R3:W-:Y:S01]  /*3730*/  SYNCS.ARRIVE.TRANS64.RED.A1T0 RZ, [R2+URZ], RZ ;  /* 0x000000ff02ff79a7 */ /* 0x0087e200081004ff */
[----:B--2---:R-:W-:-:S02]  /*3740*/  LOP3.LUT P3, RZ, R6, 0x1, RZ, 0xc0, !PT ;  /* 0x0000000106ff7812 */ /* 0x004fc4000786c0ff */
[----:B------:R-:W-:-:S04]  /*3750*/  SEL R5, RZ, 0x1, P1 ;  /* 0x00000001ff057807 */ /* 0x000fc80000800000 */
[----:B------:R-:W-:Y:S02]  /*3760*/  LOP3.LUT R10, R10, R5, RZ, 0x3c, !PT ;  /* 0x000000050a0a7212 */ /* 0x000fe400078e3cff */
[----:B---3--:R-:W-:-:S04]  /*3770*/  SEL R2, RZ, 0x1, P0 ;  /* 0x00000001ff027807 */ /* 0x008fc80000000000 */
[----:B------:R-:W-:Y:S01]  /*3780*/  LOP3.LUT R9, R9, R2, RZ, 0x3c, !PT ;  /* 0x0000000209097212 */ /* 0x000fe200078e3cff */
[----:B------:R-:W-:Y:S06]  /*3790*/  @P3 BRA `(.L_x_64) ;  /* 0xfffffffc002c3947 */ /* 0x000fec000383ffff */
[----:B------:R-:W-:Y:S01]  /*37a0*/  ULEA UR4, UR5, UR6, 0x3 ;  /* 0x0000000605047291 */ /* 0x000fe2000f8e18ff */
[----:B------:R-:W-:-:S08]  /*37b0*/  SHF.L.U32 R3, R12, 0x1f, RZ ;  /* 0x0000001f0c037819 */ /* 0x000fd000000006ff */
[----:B------:R-:W2:Y:S02]  /*37c0*/  SYNCS.PHASECHK.TRANS64 P0, [UR4+0x160], R3 ;  /* 0x00016003ff0075a7 */ /* 0x000ea40008001004 */
[----:B--2---:R-:W-:Y:S05]  /*37d0*/  @P0 BRA `(.L_x_65) ;  /* 0x0000000000080947 */ /* 0x004fea0003800000 */
[----:B------:R-:W2:Y:S02]  /*37e0*/  SYNCS.PHASECHK.TRANS64.TRYWAIT P0, [UR4+0x160], R3 ;  /* 0x00016003ff0075a7 */ /* 0x000ea40008001104 */
[----:B--2---:R-:W-:Y:S05]  /*37f0*/  @!P0 BRA `(.L_x_66) ;  /* 0x0000007400948947 */ /* 0x004fea0003800000 */
.L_x_65:
[----:B------:R-:W-:-:S04]  /*3800*/  UIADD3 UR7, UPT, UPT, UR5, 0x1, URZ ;  /* 0x0000000105077890 */ /* 0x000fc8000fffe0ff */
[----:B------:R-:W-:-:S04]  /*3810*/  UISETP.NE.AND UP0, UPT, UR7, 0x2, UPT ;  /* 0x000000020700788c */ /* 0x000fc8000bf05270 */
[----:B------:R-:W-:Y:S02]  /*3820*/  USEL UR8, URZ, 0x1, UP0 ;  /* 0x00000001ff087887 */ /* 0x000fe40008000000 */
[----:B------:R-:W-:-:S04]  /*3830*/  USEL UR7, UR7, URZ, UP0 ;  /* 0x000000ff07077287 */ /* 0x000fc80008000000 */
[----:B------:R-:W-:Y:S01]  /*3840*/  ULEA UR7, UR7, UR6, 0x3 ;  /* 0x0000000607077291 */ /* 0x000fe2000f8e18ff */
[----:B--2---:R-:W-:-:S04]  /*3850*/  LOP3.LUT R3, R12, UR8, RZ, 0x3c, !PT ;  /* 0x000000080c037c12 */ /* 0x004fc8000f8e3cff */
[----:B------:R-:W-:-:S04]  /*3860*/  SHF.L.U32 R0, R3, 0x1f, RZ ;  /* 0x0000001f03007819 */ /* 0x000fc800000006ff */
[----:B------:R-:W2:Y:S02]  /*3870*/  SYNCS.PHASECHK.TRANS64 P0, [UR7+0x160], R0 ;  /* 0x00016000ff0075a7 */ /* 0x000ea40008001007 */
[----:B-12---:R-:W-:Y:S05]  /*3880*/  @P0 EXIT ;  /* 0x000000000000094d */ /* 0x006fea0003800000 */
[----:B------:R-:W-:Y:S02]  /*3890*/  SHF.L.U32 R3, R3, 0x1f, RZ ;  /* 0x0000001f03037819 */ /* 0x000fe400000006ff */
[----:B------:R-:W-:-:S07]  /*38a0*/  MOV R0, UR7 ;  /* 0x0000000700007c02 */ /* 0x000fce0008000f00 */
.L_x_67:
[----:B-1----:R1:W2:Y:S02]  /*38b0*/  SYNCS.PHASECHK.TRANS64.TRYWAIT P0, [R0+URZ+0x160], R3 ;  /* 0x00016003000075a7 */ /* 0x0022a400080011ff */
[----:B--2---:R-:W-:Y:S05]  /*38c0*/  @!P0 NANOSLEEP.SYNCS 0x989680 ;  /* 0x009896800000895d */ /* 0x004fea0003900000 */
[----:B------:R-:W2:Y:S02]  /*38d0*/  @!P0 SYNCS.PHASECHK.TRANS64 P0, [R0+URZ+0x160], R3 ;  /* 0x00016003000085a7 */ /* 0x000ea400080010ff */
[----:B--2---:R-:W-:Y:S05]  /*38e0*/  @P0 EXIT ;  /* 0x000000000000094d */ /* 0x004fea0003800000 */
[----:B------:R-:W-:Y:S05]  /*38f0*/  BRA `(.L_x_67) ;  /* 0xfffffffc00ec7947 */ /* 0x000fea000383ffff */
.L_x_60:
[----:B------:R-:W-:Y:S05]  /*3900*/  BRA.U UP5, `(.L_x_68) ;  /* 0x0000001105a07547 */ /* 0x000fea000b800000 */
[----:B------:R-:W-:Y:S01]  /*3910*/  UMOV UR4, 0x40 ;  /* 0x0000004000047882 */ /* 0x000fe20000000000 */
[----:B------:R-:W-:Y:S01]  /*3920*/  NOP ;  /* 0x0000000000007918 */ /* 0x000fe20000000000 */
[----:B------:R-:W-:Y:S01]  /*3930*/  ULEA UR5, UR58, UR4, 0x18 ;  /* 0x000000043a057291 */ /* 0x000fe2000f8ec0ff */
[----:B------:R-:W-:Y:S02]  /*3940*/  UMOV UR6, 0x400 ;  /* 0x0000040000067882 */ /* 0x000fe40000000000 */
[----:B------:R-:W-:-:S06]  /*3950*/  ULEA UR6, UR58, UR6, 0x18 ;  /* 0x000000063a067291 */ /* 0x000fcc000f8ec0ff */
[----:B------:R-:W2:Y:S02]  /*3960*/  LDS.U8 R0, [UR5+0x1c] ;  /* 0x00001c05ff007984 */ /* 0x000ea40008000000 */
[----:B--2---:R-:W-:-:S13]  /*3970*/  ISETP.NE.AND P0, PT, R0, RZ, PT ;  /* 0x000000ff0000720c */ /* 0x004fda0003f05270 */
[----:B------:R-:W-:Y:S05]  /*3980*/  @P0 BRA `(.L_x_69) ;  /* 0x0000000400080947 */ /* 0x000fea0003800000 */
[----:B------:R-:W-:Y:S02]  /*3990*/  UISETP.NE.U32.AND UP1, UPT, UR33, 0x1, UPT ;  /* 0x000000012100788c */ /* 0x000fe4000bf25070 */
[----:B------:R-:W-:-:S07]  /*39a0*/  UIADD3 UR7, UPT, UPT, UR5, 0x8, URZ ;  /* 0x0000000805077890 */ /* 0x000fce000fffe0ff */
[----:B------:R-:W-:Y:S05]  /*39b0*/  BRA.U !UP1, `(.L_x_70) ;  /* 0x00000001099c7547 */ /* 0x000fea000b800000 */
[----:B------:R-:W-:Y:S01]  /*39c0*/  ELECT P0, URZ, PT ;  /* 0x0000000000ff782f */ /* 0x000fe20003800000 */
[----:B------:R-:W-:-:S12]  /*39d0*/  BSSY B0, `(.L_x_70) ;  /* 0x0000025000007945 */ /* 0x000fd80003800000 */
[----:B------:R-:W-:Y:S05]  /*39e0*/  @!P0 BRA `(.L_x_71) ;  /* 0x00000000008c8947 */ /* 0x000fea0003800000 */
[----:B------:R-:W-:-:S05]  /*39f0*/  UMOV UR4, 0x10 ;  /* 0x0000001000047882 */ /* 0x000fca0000000000 */
[----:B------:R-:W-:Y:S04]  /*3a00*/  DEPBAR.LE SB2, 0x36 ;  /* 0x0000ad800000791a */ /* 0x000fe80000000000 */
[----:B------:R-:W2:Y:S02]  /*3a10*/  UTCATOMSWS.2CTA.FIND_AND_SET.ALIGN UP0, UR4, UR4 ;  /* 0x00000004000475e3 */ /* 0x000ea40008200800 */
[----:B--2---:R-:W-:Y:S01]  /*3a20*/  MOV R11, UR4 ;  /* 0x00000004000b7c02 */ /* 0x004fe20008000f00 */
[----:B------:R-:W-:Y:S06]  /*3a30*/  BRA.U UP0, `(.L_x_72) ;  /* 0x0000000100187547 */ /* 0x000fec000b800000 */
.L_x_73:
[----:B------:R-:W-:Y:S05]  /*3a40*/  NANOSLEEP 0x64 ;  /* 0x000000640000795d */ /* 0x000fea0003800000 */
[----:B------:R-:W-:-:S05]  /*3a50*/  UMOV UR4, 0x10 ;  /* 0x0000001000047882 */ /* 0x000fca0000000000 */
[----:B------:R-:W-:Y:S04]  /*3a60*/  DEPBAR.LE SB2, 0x36 ;  /* 0x0000ad800000791a */ /* 0x000fe80000000000 */
[----:B------:R-:W2:Y:S02]  /*3a70*/  UTCATOMSWS.2CTA.FIND_AND_SET.ALIGN UP0, UR4, UR4 ;  /* 0x00000004000475e3 */ /* 0x000ea40008200800 */
[----:B--2---:R-:W-:Y:S01]  /*3a80*/  MOV R11, UR4 ;  /* 0x00000004000b7c02 */ /* 0x004fe20008000f00 */
[----:B------:R-:W-:Y:S05]  /*3a90*/  BRA.U !UP0, `(.L_x_73) ;  /* 0xfffffffd08e87547 */ /* 0x000fea000b83ffff */
.L_x_72:
[----:B------:R-:W2:Y:S01]  /*3aa0*/  LDS R7, [UR5+0x10] ;  /* 0x00001005ff077984 */ /* 0x000ea20008000800 */
[----:B------:R-:W-:Y:S01]  /*3ab0*/  IMAD.U32 R5, RZ, RZ, UR6 ;  /* 0x00000006ff057e24 */ /* 0x000fe2000f8e00ff */
[----:B------:R-:W-:-:S03]  /*3ac0*/  MOV R4, UR34 ;  /* 0x0000002200047c02 */ /* 0x000fc60008000f00 */
[----:B------:R-:W-:Y:S01]  /*3ad0*/  VIADD R5, R5, 0x200 ;  /* 0x0000020005057836 */ /* 0x000fe20000000000 */
[----:B--2---:R-:W-:-:S04]  /*3ae0*/  SHF.L.U32 R7, R7, 0x1f, RZ ;  /* 0x0000001f07077819 */ /* 0x004fc800000006ff */
[----:B------:R-:W2:Y:S02]  /*3af0*/  SYNCS.PHASECHK.TRANS64.TRYWAIT P0, [UR5+0x8], R7 ;  /* 0x00000807ff0075a7 */ /* 0x000ea40008001105 */
[----:B--2---:R-:W-:Y:S05]  /*3b00*/  @P0 BRA `(.L_x_74) ;  /* 0x0000000000080947 */ /* 0x004fea0003800000 */
[----:B------:R-:W2:Y:S02]  /*3b10*/  SYNCS.PHASECHK.TRANS64.TRYWAIT P0, [UR5+0x8], R7 ;  /* 0x00000807ff0075a7 */ /* 0x000ea40008001105 */
[----:B--2---:R-:W-:Y:S05]  /*3b20*/  @!P0 BRA `(.L_x_75) ;  /* 0x0000007000e08947 */ /* 0x004fea0003800000 */
.L_x_74:
[----:B--2---:R-:W-:Y:S01]  /*3b30*/  HFMA2 R0, -RZ, RZ, 0, 5.9604644775390625e-08 ;  /* 0x00000001ff007431 */ /* 0x004fe200000001ff */
[----:B------:R-:W-:Y:S01]  /*3b40*/  UPRMT UR4, UR34, 0x654, UR7 ;  /* 0x0000065422047896 */ /* 0x000fe20008000007 */
[----:B------:R-:W-:Y:S01]  /*3b50*/  IMAD.MOV.U32 R8, RZ, RZ, 0xffff ;  /* 0x0000ffffff087424 */ /* 0x000fe200078e00ff */
[----:B------:R-:W-:Y:S01]  /*3b60*/  PRMT R4, R4, 0x654, R5 ;  /* 0x0000065404047816 */ /* 0x000fe20000000005 */
[----:B------:R-:W-:Y:S02]  /*3b70*/  IMAD.MOV.U32 R6, RZ, RZ, 0x4 ;  /* 0x00000004ff067424 */ /* 0x000fe400078e00ff */
[----:B------:R-:W-:Y:S01]  /*3b80*/  IMAD.SHL.U32 R9, R11, 0x20, RZ ;  /* 0x000000200b097824 */ /* 0x000fe200078e00ff */
[----:B------:R-:W-:Y:S02]  /*3b90*/  MOV R5, UR4 ;  /* 0x0000000400057c02 */ /* 0x000fe40008000f00 */
[-C--:B------:R-:W-:Y:S01]  /*3ba0*/  SHF.L.U32 R8, R8, R11.reuse, RZ ;  /* 0x0000000b08087219 */ /* 0x080fe200000006ff */
[----:B------:R2:W-:Y:S01]  /*3bb0*/  SYNCS.ARRIVE.TRANS64.RED RZ, [UR4], R6 ;  /* 0x00000006ffff79a7 */ /* 0x0005e20008000404 */
[----:B------:R-:W-:Y:S01]  /*3bc0*/  SHF.L.U32 R7, R0, R11, RZ ;  /* 0x0000000b00077219 */ /* 0x000fe200000006ff */
[----:B------:R2:W-:Y:S04]  /*3bd0*/  STS [UR6+0x200], R9 ;  /* 0x00020009ff007988 */ /* 0x0005e80008000806 */
[----:B------:R2:W-:Y:S04]  /*3be0*/  STAS [R4.64], R11 ;  /* 0x0000000b04007dbd */ /* 0x0005e8000c0008ff */
[----:B------:R2:W-:Y:S04]  /*3bf0*/  ATOMS.OR RZ, [UR5+0x14], R8 ;  /* 0x00001408ffff798c */ /* 0x0005e8000b000005 */
[----:B------:R2:W-:Y:S04]  /*3c00*/  ATOMS.OR RZ, [UR5+0x18], R7 ;  /* 0x00001807ffff798c */ /* 0x0005e8000b000005 */
[----:B------:R2:W-:Y:S02]  /*3c10*/  ATOMS.XOR RZ, [UR5+0x10], R0 ;  /* 0x00001000ffff798c */ /* 0x0005e4000b800005 */
.L_x_71:
[----:B-1----:R-:W-:Y:S05]  /*3c20*/  BSYNC B0 ;  /* 0x0000000000007941 */ /* 0x002fea0003800000 */
.L_x_70:
[----:B------:R-:W-:Y:S05]  /*3c30*/  BRA.U UP1, `(.L_x_76) ;  /* 0x00000001016c7547 */ /* 0x000fea000b800000 */
[----:B------:R-:W-:-:S03]  /*3c40*/  UMOV UR4, 0xffffffff ;  /* 0xffffffff00047882 */ /* 0x000fc60000000000 */
[----:B------:R-:W-:Y:S05]  /*3c50*/  BRA.DIV UR4, `(.L_x_77) ;  /* 0x0000007204ac7947 */ /* 0x000fea000b800000 */
[----:B------:R-:W-:-:S13]  /*3c60*/  ELECT P6, URZ, PT ;  /* 0x0000000000ff782f */ /* 0x000fda00038c0000 */
.L_x_197:
[----:B------:R-:W-:Y:S05]  /*3c70*/  @!P6 BRA `(.L_x_76) ;  /* 0x00000000005ce947 */ /* 0x000fea0003800000 */
[----:B--2---:R-:W2:Y:S02]  /*3c80*/  LDS R5, [UR5+0x10] ;  /* 0x00001005ff057984 */ /* 0x004ea40008000800 */
[----:B--2---:R-:W-:-:S04]  /*3c90*/  SHF.L.U32 R5, R5, 0x1f, RZ ;  /* 0x0000001f05057819 */ /* 0x004fc800000006ff */
[----:B------:R-:W2:Y:S02]  /*3ca0*/  SYNCS.PHASECHK.TRANS64.TRYWAIT P0, [UR5+0x8], R5 ;  /* 0x00000805ff0075a7 */ /* 0x000ea40008001105 */
[----:B--2---:R-:W-:Y:S05]  /*3cb0*/  @P0 BRA `(.L_x_78) ;  /* 0x0000000000080947 */ /* 0x004fea0003800000 */
[----:B------:R-:W2:Y:S02]  /*3cc0*/  SYNCS.PHASECHK.TRANS64.TRYWAIT P0, [UR5+0x8], R5 ;  /* 0x00000805ff0075a7 */ /* 0x000ea40008001105 */
[----:B--2---:R-:W-:Y:S05]  /*3cd0*/  @!P0 BRA `(.L_x_79) ;  /* 0x0000007000ac8947 */ /* 0x004fea0003800000 */
.L_x_78:
[----:B------:R-:W3:Y:S01]  /*3ce0*/  LDS R7, [UR6+0x200] ;  /* 0x00020006ff077984 */ /* 0x000ee20008000800 */
[----:B--2---:R-:W-:Y:S02]  /*3cf0*/  HFMA2 R0, -RZ, RZ, 0, 5.9604644775390625e-08 ;  /* 0x00000001ff007431 */ /* 0x004fe400000001ff */
[----:B------:R-:W-:Y:S01]  /*3d00*/  IMAD.MOV.U32 R4, RZ, RZ, 0xffff ;  /* 0x0000ffffff047424 */ /* 0x000fe200078e00ff */
[----:B------:R-:W-:Y:S01]  /*3d10*/  UPRMT UR4, UR34, 0x654, UR7 ;  /* 0x0000065422047896 */ /* 0x000fe20008000007 */
[----:B---3--:R-:W-:-:S03]  /*3d20*/  IMAD.SHL.U32 R5, R7, 0x20, RZ ;  /* 0x0000002007057824 */ /* 0x008fc600078e00ff */
[-C--:B------:R-:W-:Y:S02]  /*3d30*/  SHF.L.U32 R4, R4, R7.reuse, RZ ;  /* 0x0000000704047219 */ /* 0x080fe400000006ff */
[----:B------:R-:W-:Y:S01]  /*3d40*/  SHF.L.U32 R7, R0, R7, RZ ;  /* 0x0000000700077219 */ /* 0x000fe200000006ff */
[----:B------:R3:W-:Y:S04]  /*3d50*/  STS [UR6+0x200], R5 ;  /* 0x00020005ff007988 */ /* 0x0007e80008000806 */
[----:B------:R3:W-:Y:S04]  /*3d60*/  ATOMS.OR RZ, [UR5+0x14], R4 ;  /* 0x00001404ffff798c */ /* 0x0007e8000b000005 */
[----:B------:R3:W-:Y:S01]  /*3d70*/  ATOMS.OR RZ, [UR5+0x18], R7 ;  /* 0x00001807ffff798c */ /* 0x0007e2000b000005 */
[----:B------:R-:W-:Y:S03]  /*3d80*/  SYNCS.ARRIVE.TRANS64.RED.A1T0 RZ, [UR4], RZ ;  /* 0x000000ffffff79a7 */ /* 0x000fe60008100404 */
[----:B------:R3:W-:Y:S01]  /*3d90*/  ATOMS.XOR RZ, [UR5+0x10], R0 ;  /* 0x00001000ffff798c */ /* 0x0007e2000b800005 */
[----:B------:R-:W-:Y:S05]  /*3da0*/  BRA `(.L_x_76) ;  /* 0x0000000000107947 */ /* 0x000fea0003800000 */
.L_x_69:
[----:B------:R-:W-:Y:S02]  /*3db0*/  MOV R0, 0xffffffff ;  /* 0xffffffff00007802 */ /* 0x000fe40000000f00 */
[----:B------:R-:W-:-:S03]  /*3dc0*/  MOV R4, 0x3df0 ;  /* 0x00003df000047802 */ /* 0x000fc60000000f00 */
[----:B------:R2:W-:Y:S04]  /*3dd0*/  STS [UR6+0x200], R0 ;  /* 0x00020000ff007988 */ /* 0x0005e80008000806 */
[----:B-12--5:R-:W-:Y:S05]  /*3de0*/  CALL.REL.NOINC `($__internal_1_$__cuda_sm10x_tcgen05_guardrail_trap_phase_invalid_during_alloc) ;  /* 0x00000078007c7944 */ /* 0x026fea0003c00000 */
.L_x_76:
[----:B------:R-:W-:Y:S05]  /*3df0*/  WARPSYNC.ALL ;  /* 0x0000000000007948 */ /* 0x000fea0003800000 */
[----:B------:R-:W4:Y:S01]  /*3e00*/  S2UR UR4, SR_CgaCtaId ;  /* 0x00000000000479c3 */ /* 0x000f220000008800 */
[----:B------:R-:W-:Y:S01]  /*3e10*/  UMOV UR17, 0x400 ;  /* 0x0000040000117882 */ /* 0x000fe20000000000 */
[----:B------:R-:W-:-:S06]  /*3e20*/  NOP ;  /* 0x0000000000007918 */ /* 0x000fcc0000000000 */
[----:B------:R-:W-:Y:S06]  /*3e30*/  BAR.ARV 0x6, 0xa0 ;  /* 0x0182800000007b1d */ /* 0x000fec0000002000 */
[----:B------:R-:W1:Y:S01]  /*3e40*/  LDCU UR6, c[0x0][0x38c] ;  /* 0x00007180ff0677ac */ /* 0x000e620008000800 */
[----:B------:R-:W-:Y:S01]  /*3e50*/  LOP3.LUT R3, R3, 0xffff, RZ, 0xc0, !PT ;  /* 0x0000ffff03037812 */ /* 0x000fe200078ec0ff */
[----:B--2---:R-:W-:Y:S01]  /*3e60*/  IMAD.MOV.U32 R9, RZ, RZ, 0x1 ;  /* 0x00000001ff097424 */ /* 0x004fe200078e00ff */
[----:B------:R-:W-:Y:S01]  /*3e70*/  LOP3.LUT R2, R2, 0xffff, RZ, 0xc0, !PT ;  /* 0x0000ffff02027812 */ /* 0x000fe200078ec0ff */
[----:B------:R-:W-:Y:S01]  /*3e80*/  IMAD.MOV.U32 R8, RZ, RZ, RZ ;  /* 0x000000ffff087224 */ /* 0x000fe200078e00ff */
[----:B------:R-:W-:Y:S01]  /*3e90*/  R2UR UR20, R3 ;  /* 0x00000000031472ca */ /* 0x000fe200000e0000 */
[----:B------:R-:W-:Y:S01]  /*3ea0*/  UMOV UR24, URZ ;  /* 0x000000ff00187c82 */ /* 0x000fe20008000000 */
[----:B------:R-:W-:-:S02]  /*3eb0*/  R2UR UR30, R2 ;  /* 0x00000000021e72ca */ /* 0x000fc400000e0000 */
[----:B------:R-:W-:Y:S01]  /*3ec0*/  CS2R R2, SRZ ;  /* 0x0000000000027805 */ /* 0x000fe2000001ff00 */
[----:B------:R-:W-:Y:S01]  /*3ed0*/  UMOV UR15, URZ ;  /* 0x000000ff000f7c82 */ /* 0x000fe20008000000 */
[----:B----4-:R-:W-:Y:S01]  /*3ee0*/  ULEA UR17, UR4, UR17, 0x18 ;  /* 0x0000001104117291 */ /* 0x010fe2000f8ec0ff */
[----:B------:R-:W-:Y:S01]  /*3ef0*/  UMOV UR14, URZ ;  /* 0x000000ff000e7c82 */ /* 0x000fe20008000000 */
[----:B------:R-:W-:Y:S02]  /*3f00*/  UISETP.NE.AND UP3, UPT, UR33, URZ, UPT ;  /* 0x000000ff2100728c */ /* 0x000fe4000bf65270 */
[----:B------:R-:W-:Y:S02]  /*3f10*/  UIADD3 UR5, UPT, UPT, UR17, 0x6400, URZ ;  /* 0x0000640011057890 */ /* 0x000fe4000fffe0ff */
[----:B------:R-:W-:-:S03]  /*3f20*/  UIADD3 UR4, UPT, UPT, UR17, 0x16400, URZ ;  /* 0x0001640011047890 */ /* 0x000fc6000fffe0ff */
[----:B---3--:R-:W2:Y:S01]  /*3f30*/  LDS R0, [UR17+0x200] ;  /* 0x00020011ff007984 */ /* 0x008ea20008000800 */
[----:B-1----:R-:W-:Y:S02]  /*3f40*/  UIADD3 UR6, UPT, UPT, UR6, 0x3f, URZ ;  /* 0x0000003f06067890 */ /* 0x002fe4000fffe0ff */
[----:B------:R-:W-:Y:S02]  /*3f50*/  USHF.R.U32.HI UR5, URZ, 0x4, UR5 ;  /* 0x00000004ff057899 */ /* 0x000fe40008011605 */
[----:B------:R-:W-:Y:S02]  /*3f60*/  USHF.R.S32.HI UR25, URZ, 0x1f, UR6 ;  /* 0x0000001fff197899 */ /* 0x000fe40008011406 */
[----:B------:R-:W-:Y:S02]  /*3f70*/  USHF.R.U32.HI UR4, URZ, 0x4, UR4 ;  /* 0x00000004ff047899 */ /* 0x000fe40008011604 */
[----:B------:R-:W-:Y:S02]  /*3f80*/  ULEA.HI UR25, UR25, UR6, URZ, 0x6 ;  /* 0x0000000619197291 */ /* 0x000fe4000f8f30ff */
[----:B------:R-:W-:-:S02]  /*3f90*/  ULOP3.LUT UR5, UR5, 0x3fff, URZ, 0xc0, !UPT ;  /* 0x00003fff05057892 */ /* 0x000fc4000f8ec0ff */
[----:B------:R-:W-:Y:S02]  /*3fa0*/  USHF.R.S32.HI UR25, URZ, 0x6, UR25 ;  /* 0x00000006ff197899 */ /* 0x000fe40008011419 */
[----:B------:R-:W-:Y:S02]  /*3fb0*/  ULOP3.LUT UR22, UR4, 0x3fff, URZ, 0xc0, !UPT ;  /* 0x00003fff04167892 */ /* 0x000fe4000f8ec0ff */
[----:B------:R-:W-:Y:S02]  /*3fc0*/  UISETP.LT.AND UP0, UPT, UR25, 0x1, UPT ;  /* 0x000000011900788c */ /* 0x000fe4000bf01270 */
[----:B------:R-:W-:Y:S02]  /*3fd0*/  ULOP3.LUT UR21, UR5, 0x10000, URZ, 0xfc, !UPT ;  /* 0x0001000005157892 */ /* 0x000fe4000f8efcff */
[----:B------:R-:W-:Y:S02]  /*3fe0*/  ULOP3.LUT UR22, UR22, 0x10000, URZ, 0xfc, !UPT ;  /* 0x0001000016167892 */ /* 0x000fe4000f8efcff */
[----:B------:R-:W-:Y:S01]  /*3ff0*/  USEL UR31, UR25, 0x1, !UP0 ;  /* 0x00000001191f7887 */ /* 0x000fe2000c000000 */
[----:B------:R-:W-:Y:S01]  /*4000*/  UMOV UR28, 0x0 ;  /* 0x00000000001c7882 */ /* 0x000fe20000000000 */
[----:B------:R-:W-:Y:S01]  /*4010*/  UMOV UR29, 0x8400010 ;  /* 0x08400010001d7882 */ /* 0x000fe20000000000 */
[----:B------:R-:W-:Y:S01]  /*4020*/  UMOV UR26, 0x0 ;  /* 0x00000000001a7882 */ /* 0x000fe20000000000 */
[----:B------:R-:W-:Y:S01]  /*4030*/  UMOV UR27, 0x8400010 ;  /* 0x08400010001b7882 */ /* 0x000fe20000000000 */
[----:B--2---:R-:W-:-:S15]  /*4040*/  R2UR UR32, R0 ;  /* 0x00000000002072ca */ /* 0x004fde00000e0000 */
.L_x_87:
[C---:B------:R-:W-:Y:S02]  /*4050*/  LEA R0, R8.reuse, UR17, 0x3 ;  /* 0x0000001108007c11 */ /* 0x040fe4000f8e18ff */
[----:B------:R-:W-:Y:S02]  /*4060*/  SHF.L.U32 R5, R3, 0x1f, RZ ;  /* 0x0000001f03057819 */ /* 0x000fe400000006ff */
[----:B------:R-:W-:Y:S02]  /*4070*/  LEA R4, R8, UR17, 0x4 ;  /* 0x0000001108047c11 */ /* 0x000fe4000f8e20ff */
[----:B------:R-:W1:Y:S02]  /*4080*/  SYNCS.PHASECHK.TRANS64.TRYWAIT P0, [R0+URZ+0x150], R5 ;  /* 0x00015005000075a7 */ /* 0x000e6400080011ff */
[----:B-1-3--:R-:W-:Y:S05]  /*4090*/  @!P0 BRA `(.L_x_80) ;  /* 0x0000006c00d48947 */ /* 0x00afea0003800000 */
.L_x_198:
[----:B-1----:R-:W1:Y:S01]  /*40a0*/  LDS.128 R4, [R4+0x1e0] ;  /* 0x0001e00004047984 */ /* 0x002e620000000c00 */
[----:B------:R-:W-:Y:S02]  /*40b0*/  VIADD R0, R0, 0x160 ;  /* 0x0000016000007836 */ /* 0x000fe40000000000 */
[----:B------:R-:W-:Y:S01]  /*40c0*/  VIADD R8, R8, 0x1 ;  /* 0x0000000108087836 */ /* 0x000fe20000000000 */
[----:B------:R-:W-:Y:S01]  /*40d0*/  @!PT LDS RZ, [RZ] ;  /* 0x00000000fffff984 */ /* 0x000fe20000000800 */
[----:B------:R-:W-:Y:S01]  /*40e0*/  @!PT LDS RZ, [RZ] ;  /* 0x00000000fffff984 */ /* 0x000fe20000000800 */
[----:B------:R-:W-:Y:S01]  /*40f0*/  @!PT LDS RZ, [RZ] ;  /* 0x00000000fffff984 */ /* 0x000fe20000000800 */
[----:B------:R-:W-:Y:S01]  /*4100*/  @!PT LDS RZ, [RZ] ;  /* 0x00000000fffff984 */ /* 0x000fe20000000800 */
[----:B------:R2:W-:Y:S06]  /*4110*/  MEMBAR.ALL.CTA ;  /* 0x0000000000007992 */ /* 0x0005ec0000008000 */
[----:B--2---:R-:W2:Y:S01]  /*4120*/  FENCE.VIEW.ASYNC.S ;  /* 0x00000000000073c6 */ /* 0x004ea20000000000 */
[----:B------:R-:W-:-:S04]  /*4130*/  PRMT R0, RZ, 0x654, R0 ;  /* 0x00000654ff007816 */ /* 0x000fc80000000000 */
[----:B--2---:R2:W-:Y:S01]  /*4140*/  SYNCS.ARRIVE.TRANS64.RED.A1T0 RZ, [R0+URZ], RZ ;  /* 0x000000ff00ff79a7 */ /* 0x0045e200081004ff */
[----:B-1----:R-:W-:Y:S01]  /*4150*/  LOP3.LUT P1, RZ, R6, 0x1, RZ, 0xc0, !PT ;  /* 0x0000000106ff7812 */ /* 0x002fe2000782c0ff */
[----:B--2---:R-:W-:-:S12]  /*4160*/  BRA.U UP3, `(.L_x_81) ;  /* 0x0000000103e07547 */ /* 0x004fd8000b800000 */
[----:B------:R-:W1:Y:S01]  /*4170*/  LDCU UR4, c[0x0][0x38c] ;  /* 0x00007180ff0477ac */ /* 0x000e620008000800 */
[----:B------:R-:W-:Y:S02]  /*4180*/  PLOP3.LUT P2, PT, PT, PT, PT, 0x80, 0x8 ;  /* 0x000000000008781c */ /* 0x000fe40003f4f070 */
[----:B------:R-:W-:Y:S01]  /*4190*/  SHF.L.U32 R5, R9, 0x1f, RZ ;  /* 0x0000001f09057819 */ /* 0x000fe200000006ff */
[----:B------:R-:W-:Y:S02]  /*41a0*/  ULEA UR23, UR24, UR17, 0x3 ;  /* 0x0000001118177291 */ /* 0x000fe4000f8e18ff */
[----:B------:R-:W-:Y:S02]  /*41b0*/  ULEA UR18, UR24, UR32, 0x7 ;  /* 0x0000002018127291 */ /* 0x000fe4000f8e38ff */
[----:B-1----:R-:W-:-:S06]  /*41c0*/  UISETP.GE.AND UP0, UPT, UR4, 0x1, UPT ;  /* 0x000000010400788c */ /* 0x002fcc000bf06270 */
[----:B------:R-:W-:-:S05]  /*41d0*/  PLOP3.LUT P0, PT, PT, PT, UP0, 0x80, 0x8 ;  /* 0x000000000008781c */ /* 0x000fca0003f0f008 */
[----:B------:R-:W-:-:S08]  /*41e0*/  @UP0 ULEA UR4, UR15, UR17, 0x3 ;  /* 0x000000110f040291 */ /* 0x000fd0000f8e18ff */
[----:B------:R-:W-:-:S04]  /*41f0*/  @P0 SHF.L.U32 R0, R2, 0x1f, RZ ;  /* 0x0000001f02000819 */ /* 0x000fc800000006ff */
[----:B------:R1:W2:Y:S01]  /*4200*/  @P0 SYNCS.PHASECHK.TRANS64.TRYWAIT P2, [UR4], R0 ;  /* 0x00000000ff0005a7 */ /* 0x0002a20008041104 */
[----:B------:R-:W3:Y:S02]  /*4210*/  SYNCS.PHASECHK.TRANS64.TRYWAIT P0, [UR23+0x190], R5 ;  /* 0x00019005ff0075a7 */ /* 0x000ee40008001117 */
[----:B-123--:R-:W-:Y:S05]  /*4220*/  @!P0 BRA `(.L_x_82) ;  /* 0x0000006c00848947 */ /* 0x00efea0003800000 */
.L_x_200:
[----:B------:R-:W-:Y:S01]  /*4230*/  UMOV UR19, UR14 ;  /* 0x0000000e00137c82 */ /* 0x000fe20008000000 */
[----:B------:R-:W-:Y:S05]  /*4240*/  BRA.U !UP0, `(.L_x_83) ;  /* 0x0000000108987547 */ /* 0x000fea000b800000 */
[----:B------:R-:W-:Y:S02]  /*4250*/  UIADD3 UR19, UPT, UPT, UR31, UR14, URZ ;  /* 0x0000000e1f137290 */ /* 0x000fe4000fffe0ff */
[----:B------:R-:W-:Y:S01]  /*4260*/  UPLOP3.LUT UP2, UPT, UPT, UPT, UPT, 0x40, 0x4 ;  /* 0x000000000004789c */ /* 0x000fe20003f4e870 */
[----:B------:R-:W-:Y:S01]  /*4270*/  UMOV UR16, UR25 ;  /* 0x0000001900107c82 */ /* 0x000fe20008000000 */
[----:B------:R-:W-:-:S09]  /*4280*/  UMOV UR6, UR15 ;  /* 0x0000000f00067c82 */ /* 0x000fd20008000000 */
.L_x_86:
[----:B--2---:R-:W-:Y:S01]  /*4290*/  ULEA UR5, UR6, UR17, 0x3 ;  /* 0x0000001106057291 */ /* 0x004fe2000f8e18ff */
[----:B---3--:R-:W-:Y:S11]  /*42a0*/  @P2 BRA `(.L_x_84) ;  /* 0x00000000000c2947 */ /* 0x008ff60003800000 */
[----:B-1----:R-:W-:Y:S04]  /*42b0*/  SHF.L.U32 R5, R2, 0x1f, RZ ;  /* 0x0000001f02057819 */ /* 0x002fe800000006ff */
[----:B------:R-:W1:Y:S02]  /*42c0*/  SYNCS.PHASECHK.TRANS64.TRYWAIT P0, [UR5], R5 ;  /* 0x00000005ff0075a7 */ /* 0x000e640008001105 */
[----:B-1----:R-:W-:Y:S05]  /*42d0*/  @!P0 BRA `(.L_x_85) ;  /* 0x0000006c00708947 */ /* 0x002fea0003800000 */
.L_x_84:
[----:B------:R-:W-:Y:S01]  /*42e0*/  UISETP.NE.AND UP0, UPT, UR16, 0x1, UPT ;  /* 0x000000011000788c */ /* 0x000fe2000bf05270 */
[----:B------:R-:W-:Y:S01]  /*42f0*/  PLOP3.LUT P2, PT, PT, PT, PT, 0x80, 0x8 ;  /* 0x000000000008781c */ /* 0x000fe20003f4f070 */
[----:B------:R-:W-:Y:S02]  /*4300*/  UIADD3 UR4, UPT, UPT, UR6, 0x1, URZ ;  /* 0x0000000106047890 */ /* 0x000fe4000fffe0ff */
[----:B------:R-:W-:Y:S02]  /*4310*/  ULEA UR12, UR6, UR22, 0x9 ;  /* 0x00000016060c7291 */ /* 0x000fe4000f8e48ff */
[----:B------:R-:W-:Y:S01]  /*4320*/  UISETP.NE.AND UP1, UPT, UR4, 0x10, UPT ;  /* 0x000000100400788c */ /* 0x000fe2000bf25270 */
[----:B------:R-:W-:Y:S01]  /*4330*/  PLOP3.LUT P0, PT, PT, PT, UP0, 0x80, 0x8 ;  /* 0x000000000008781c */ /* 0x000fe20003f0f008 */
[----:B------:R-:W-:Y:S02]  /*4340*/  UIADD3 UR10, UPT, UPT, UR12, 0x2, URZ ;  /* 0x000000020c0a7890 */ /* 0x000fe4000fffe0ff */
[----:B------:R-:W-:Y:S02]  /*4350*/  USEL UR7, URZ, 0x1, UP1 ;  /* 0x00000001ff077887 */ /* 0x000fe40008800000 */
[----:B------:R-:W-:Y:S02]  /*4360*/  USEL UR15, UR4, URZ, UP1 ;  /* 0x000000ff040f7287 */ /* 0x000fe40008800000 */
[----:B------:R-:W-:Y:S02]  /*4370*/  UIADD3 UR14, UPT, UPT, UR14, 0x1, URZ ;  /* 0x000000010e0e7890 */ /* 0x000fe4000fffe0ff */
[----:B------:R-:W-:Y:S01]  /*4380*/  @UP0 ULEA UR4, UR15, UR17, 0x3 ;  /* 0x000000110f040291 */ /* 0x000fe2000f8e18ff */
[----:B------:R-:W-:Y:S01]  /*4390*/  LOP3.LUT R2, R2, UR7, RZ, 0x3c, !PT ;  /* 0x0000000702027c12 */ /* 0x000fe2000f8e3cff */
[----:B------:R-:W-:Y:S01]  /*43a0*/  UIADD3 UR7, UPT, UPT, UR5, 0x80, URZ ;  /* 0x0000008005077890 */ /* 0x000fe2000fffe0ff */
[----:B------:R-:W-:Y:S02]  /*43b0*/  UMOV UR13, 0x80004020 ;  /* 0x80004020000d7882 */ /* 0x000fe40000000000 */
[----:B-1----:R-:W-:Y:S01]  /*43c0*/  @P0 SHF.L.U32 R0, R2, 0x1f, RZ ;  /* 0x0000001f02000819 */ /* 0x002fe200000006ff */
[----:B------:R-:W-:Y:S01]  /*43d0*/  UMOV UR5, 0x80004020 ;  /* 0x8000402000057882 */ /* 0x000fe20000000000 */
[----:B------:R-:W-:Y:S01]  /*43e0*/  UMOV UR11, 0x80004020 ;  /* 0x80004020000b7882 */ /* 0x000fe20000000000 */
[----:B------:R-:W-:Y:S01]  /*43f0*/  UMOV UR9, 0x80004020 ;  /* 0x8000402000097882 */ /* 0x000fe20000000000 */
[----:B------:R2:W3:Y:S01]  /*4400*/  @P0 SYNCS.PHASECHK.TRANS64.TRYWAIT P2, [UR4], R0 ;  /* 0x00000000ff0005a7 */ /* 0x0004e20008041104 */
[----:B------:R-:W-:Y:S02]  /*4410*/  ULEA UR4, UR6, UR21, 0x8 ;  /* 0x0000001506047291 */ /* 0x000fe4000f8e40ff */
[----:B------:R-:W-:Y:S02]  /*4420*/  UISETP.NE.AND UP0, UPT, UR14, UR19, UPT ;  /* 0x000000130e00728c */ /* 0x000fe4000bf05270 */
[----:B------:R-:W-:Y:S02]  /*4430*/  UIADD3 UR8, UPT, UPT, UR4, 0x2, URZ ;  /* 0x0000000204087890 */ /* 0x000fe4000fffe0ff */
[----:B------:R-:W-:Y:S01]  /*4440*/  UIADD3 UR16, UPT, UPT, UR16, -0x1, URZ ;  /* 0xffffffff10107890 */ /* 0x000fe2000fffe0ff */
[----:B------:R-:W-:Y:S02]  /*4450*/  UMOV UR6, UR15 ;  /* 0x0000000f00067c82 */ /* 0x000fe40008000000 */
[----:B------:R2:W-:Y:S01]  /*4460*/  UTCQMMA.2CTA gdesc[UR4], gdesc[UR12], tmem[UR18], tmem[UR28], idesc[UR29], UP2 ;  /* 0x00ff1c0c040075ea */ /* 0x0005e20009200312 */
[----:B------:R-:W-:Y:S03]  /*4470*/  UPLOP3.LUT UP2, UPT, UPT, UPT, UPT, 0x80, 0x8 ;  /* 0x000000000008789c */ /* 0x000fe60003f4f070 */
[----:B------:R2:W-:Y:S01]  /*4480*/  UTCQMMA.2CTA gdesc[UR8], gdesc[UR10], tmem[UR18], tmem[UR26], idesc[UR27], UPT ;  /* 0x00ff1a0a080075ea */ /* 0x0005e2000ba00312 */
[----:B------:R2:W-:Y:S01]  /*4490*/  UTCBAR.2CTA.MULTICAST [UR7], URZ, UR20 ;  /* 0x000000ff070073e9 */ /* 0x0005e20008200814 */
[----:B------:R-:W-:Y:S06]  /*44a0*/  BRA.U UP0, `(.L_x_86) ;  /* 0xfffffffd00787547 */ /* 0x000fec000b83ffff */
.L_x_83:
[----:B--2---:R-:W-:Y:S01]  /*44b0*/  UIADD3 UR4, UPT, UPT, UR23, 0x170, URZ ;  /* 0x0000017017047890 */ /* 0x004fe2000fffe0ff */
[----:B------:R-:W-:-:S08]  /*44c0*/  UMOV UR14, UR19 ;  /* 0x00000013000e7c82 */ /* 0x000fd00008000000 */
[----:B------:R2:W-:Y:S01]  /*44d0*/  UTCBAR.2CTA.MULTICAST [UR4], URZ, UR30 ;  /* 0x000000ff040073e9 */ /* 0x0005e2000820081e */
[----:B------:R-:W-:Y:S02]  /*44e0*/  NOP ;  /* 0x0000000000007918 */ /* 0x000fe40000000000 */
.L_x_81:
[----:B--2---:R-:W-:Y:S01]  /*44f0*/  UIADD3 UR4, UPT, UPT, UR24, 0x1, URZ ;  /* 0x0000000118047890 */ /* 0x004fe2000fffe0ff */
[----:B------:R-:W-:-:S03]  /*4500*/  ISETP.NE.AND P0, PT, R8, 0x2, PT ;  /* 0x000000020800780c */ /* 0x000fc60003f05270 */
[----:B------:R-:W-:Y:S01]  /*4510*/  UISETP.NE.AND UP0, UPT, UR4, 0x4, UPT ;  /* 0x000000040400788c */ /* 0x000fe2000bf05270 */
[----:B-1----:R-:W-:Y:S02]  /*4520*/  SEL R0, RZ, 0x1, P0 ;  /* 0x00000001ff007807 */ /* 0x002fe40000000000 */
[----:B------:R-:W-:Y:S01]  /*4530*/  SEL R8, R8, RZ, P0 ;  /* 0x000000ff08087207 */ /* 0x000fe20000000000 */
[----:B------:R-:W-:Y:S01]  /*4540*/  USEL UR5, URZ, 0x1, UP0 ;  /* 0x00000001ff057887 */ /* 0x000fe20008000000 */
[----:B------:R-:W-:Y:S01]  /*4550*/  LOP3.LUT R3, R3, R0, RZ, 0x3c, !PT ;  /* 0x0000000003037212 */ /* 0x000fe200078e3cff */
[----:B------:R-:W-:-:S04]  /*4560*/  USEL UR24, UR4, URZ, UP0 ;  /* 0x000000ff04187287 */ /* 0x000fc80008000000 */
[----:B------:R-:W-:Y:S01]  /*4570*/  LOP3.LUT R9, R9, UR5, RZ, 0x3c, !PT ;  /* 0x0000000509097c12 */ /* 0x000fe2000f8e3cff */
[----:B------:R-:W-:Y:S07]  /*4580*/  @P1 BRA `(.L_x_87) ;  /* 0xfffffff800b01947 */ /* 0x000fee000383ffff */
[----:B------:R-:W1:Y:S01]  /*4590*/  S2UR UR8, SR_CgaCtaId ;  /* 0x00000000000879c3 */ /* 0x000e620000008800 */
[----:B------:R-:W-:Y:S01]  /*45a0*/  ELECT P0, URZ, PT ;  /* 0x0000000000ff782f */ /* 0x000fe20003800000 */
[----:B------:R-:W-:Y:S01]  /*45b0*/  HFMA2 R0, -RZ, RZ, 0, 5.9604644775390625e-08 ;  /* 0x00000001ff007431 */ /* 0x000fe200000001ff */
[----:B------:R-:W-:-:S05]  /*45c0*/  UMOV UR4, 0x40 ;  /* 0x0000004000047882 */ /* 0x000fca0000000000 */
[----:B------:R-:W-:Y:S01]  /*45d0*/  UVIRTCOUNT.DEALLOC.SMPOOL 0x80 ;  /* 0x000000800000784c */ /* 0x000fe20000000000 */
[----:B------:R-:W-:Y:S02]  /*45e0*/  UISETP.NE.AND UP1, UPT, UR33, URZ, UPT ;  /* 0x000000ff2100728c */ /* 0x000fe4000bf25270 */
[----:B-1----:R-:W-:-:S09]  /*45f0*/  ULEA UR8, UR8, UR4, 0x18 ;  /* 0x0000000408087291 */ /* 0x002fd2000f8ec0ff */
[----:B------:R1:W-:Y:S01]  /*4600*/  @P0 STS.U8 [UR8+0x1c], R0 ;  /* 0x00001c00ff000988 */ /* 0x0003e20008000008 */
[----:B------:R-:W-:Y:S05]  /*4610*/  BRA.U UP1, `(.L_x_88) ;  /* 0x0000000101a07547 */ /* 0x000fea000b800000 */
[----:B------:R-:W-:Y:S01]  /*4620*/  UIADD3 UR7, UPT, UPT, UR17, 0x190, URZ ;  /* 0x0000019011077890 */ /* 0x000fe2000fffe0ff */
[----:B------:R-:W-:-:S03]  /*4630*/  SHF.L.U32 R3, R9, 0x1f, RZ ;  /* 0x0000001f09037819 */ /* 0x000fc600000006ff */
[----:B------:R-:W-:-:S09]  /*4640*/  ULEA UR4, UR24, UR7, 0x3 ;  /* 0x0000000718047291 */ /* 0x000fd2000f8e18ff */
[----:B------:R-:W2:Y:S02]  /*4650*/  SYNCS.PHASECHK.TRANS64.TRYWAIT P0, [UR4], R3 ;  /* 0x00000003ff0075a7 */ /* 0x000ea40008001104 */
[----:B--2---:R-:W-:Y:S05]  /*4660*/  @!P0 BRA `(.L_x_89) ;  /* 0x0000006800a48947 */ /* 0x004fea0003800000 */
.L_x_203:
        /* <DEDUP_REMOVED lines=9> */
.L_x_205:
        /* <DEDUP_REMOVED lines=9> */
.L_x_207:
[----:B------:R-:W-:-:S04]  /*4790*/  UIADD3 UR4, UPT, UPT, UR4, 0x1, URZ ;  /* 0x0000000104047890 */ /* 0x000fc8000fffe0ff */
[----:B------:R-:W-:-:S04]  /*47a0*/  UISETP.NE.AND UP0, UPT, UR4, 0x4, UPT ;  /* 0x000000040400788c */ /* 0x000fc8000bf05270 */
[----:B------:R-:W-:Y:S02]  /*47b0*/  USEL UR5, URZ, 0x1, UP0 ;  /* 0x00000001ff057887 */ /* 0x000fe40008000000 */
[----:B------:R-:W-:-:S04]  /*47c0*/  USEL UR4, UR4, URZ, UP0 ;  /* 0x000000ff04047287 */ /* 0x000fc80008000000 */
[----:B------:R-:W-:Y:S01]  /*47d0*/  ULEA UR4, UR4, UR7, 0x3 ;  /* 0x0000000704047291 */ /* 0x000fe2000f8e18ff */
[----:B-1----:R-:W-:-:S04]  /*47e0*/  LOP3.LUT R3, R2, UR5, RZ, 0x3c, !PT ;  /* 0x0000000502037c12 */ /* 0x002fc8000f8e3cff */
[----:B------:R-:W-:Y:S01]  /*47f0*/  SHF.L.U32 R3, R3, 0x1f, RZ ;  /* 0x0000001f03037819 */ /* 0x000fe200000006ff */
[----:B------:R-:W-:-:S04]  /*4800*/  IMAD.U32 R0, RZ, RZ, UR4 ;  /* 0x00000004ff007e24 */ /* 0x000fc8000f8e00ff */
[----:B------:R1:W2:Y:S03]  /*4810*/  SYNCS.PHASECHK.TRANS64.TRYWAIT P0, [R0+URZ], R3 ;  /* 0x00000003000075a7 */ /* 0x0002a600080011ff */
[----:B--2---:R-:W-:Y:S05]  /*4820*/  @!P0 NANOSLEEP.SYNCS 0x989680 ;  /* 0x009896800000895d */ /* 0x004fea0003900000 */
[----:B------:R-:W2:Y:S02]  /*4830*/  @!P0 SYNCS.PHASECHK.TRANS64 P0, [R0+URZ], R3 ;  /* 0x00000003000085a7 */ /* 0x000ea400080010ff */
[----:B--2---:R-:W-:Y:S05]  /*4840*/  @P0 BRA `(.L_x_92) ;  /* 0x0000000000200947 */ /* 0x004fea0003800000 */
.L_x_93:
[----:B--2---:R2:W4:Y:S02]  /*4850*/  SYNCS.PHASECHK.TRANS64.TRYWAIT P0, [R0+URZ], R3 ;  /* 0x00000003000075a7 */ /* 0x00452400080011ff */
[----:B----4-:R-:W-:Y:S05]  /*4860*/  @!P0 NANOSLEEP.SYNCS 0x989680 ;  /* 0x009896800000895d */ /* 0x010fea0003900000 */
[----:B------:R-:W4:Y:S02]  /*4870*/  @!P0 SYNCS.PHASECHK.TRANS64 P0, [R0+URZ], R3 ;  /* 0x00000003000085a7 */ /* 0x000f2400080010ff */
[----:B----4-:R-:W-:Y:S05]  /*4880*/  @!P0 BRA `(.L_x_93) ;  /* 0xfffffffc00f08947 */ /* 0x010fea000383ffff */
[----:B------:R-:W-:Y:S05]  /*4890*/  BRA `(.L_x_92) ;  /* 0x00000000000c7947 */ /* 0x000fea0003800000 */
.L_x_88:
[----:B------:R-:W-:-:S04]  /*48a0*/  UIADD3 UR4, UPT, UPT, UR17, 0x1d0, URZ ;  /* 0x000001d011047890 */ /* 0x000fc8000fffe0ff */
[----:B------:R-:W-:-:S09]  /*48b0*/  UPRMT UR4, UR34, 0x654, UR4 ;  /* 0x0000065422047896 */ /* 0x000fd20008000004 */
[----:B------:R-:W-:Y:S03]  /*48c0*/  SYNCS.ARRIVE.TRANS64.RED.A1T0 RZ, [UR4], RZ ;  /* 0x000000ffffff79a7 */ /* 0x000fe60008100404 */
.L_x_92:
[----:B-12---:R-:W-:Y:S01]  /*48d0*/  SHF.L.U32 R3, RZ, 0x1f, RZ ;  /* 0x0000001fff037819 */ /* 0x006fe200000006ff */
[----:B------:R-:W-:Y:S01]  /*48e0*/  UIADD3 UR4, UPT, UPT, UR17, 0x1d0, URZ ;  /* 0x000001d011047890 */ /* 0x000fe2000fffe0ff */
[----:B------:R-:W-:Y:S02]  /*48f0*/  PLOP3.LUT P0, PT, PT, PT, UP1, 0x80, 0x8 ;  /* 0x000000000008781c */ /* 0x000fe40003f0f018 */
[----:B------:R-:W1:Y:S02]  /*4900*/  SYNCS.PHASECHK.TRANS64.TRYWAIT P1, [UR17+0x1d0], R3 ;  /* 0x0001d003ff0075a7 */ /* 0x000e640008021111 */
[----:B-1----:R-:W-:Y:S09]  /*4910*/  @!P1 BRA `(.L_x_94) ;  /* 0x0000006800409947 */ /* 0x002ff20003800000 */
.L_x_209:
[----:B------:R-:W-:Y:S01]  /*4920*/  @!UP1 UPRMT UR4, UR34, 0x654, UR4 ;  /* 0x0000065422049896 */ /* 0x000fe20008000004 */
[----:B------:R-:W-:Y:S01]  /*4930*/  UMOV UR5, 0xffff ;  /* 0x0000ffff00057882 */ /* 0x000fe20000000000 */
[----:B------:R-:W-:-:S07]  /*4940*/  UMOV UR6, 0x1 ;  /* 0x0000000100067882 */ /* 0x000fce0000000000 */
[----:B------:R-:W-:Y:S01]  /*4950*/  @!P0 SYNCS.ARRIVE.TRANS64.RED.A1T0 RZ, [UR4], RZ ;  /* 0x000000ffffff89a7 */ /* 0x000fe20008100404 */
[----:B------:R-:W-:Y:S01]  /*4960*/  NOP ;  /* 0x0000000000007918 */ /* 0x000fe20000000000 */
[----:B-1----:R-:W1:Y:S01]  /*4970*/  LDS R0, [UR8+0x14] ;  /* 0x00001408ff007984 */ /* 0x002e620008000800 */
[----:B------:R-:W-:-:S04]  /*4980*/  ULOP3.LUT UR4, UR32, 0xffff, URZ, 0xc0, !UPT ;  /* 0x0000ffff20047892 */ /* 0x000fc8000f8ec0ff */
[----:B------:R-:W-:-:S04]  /*4990*/  USHF.R.U32.HI UR4, URZ, 0x5, UR4 ;  /* 0x00000005ff047899 */ /* 0x000fc80008011604 */
[----:B------:R-:W-:Y:S02]  /*49a0*/  USHF.L.U32 UR5, UR5, UR4, URZ ;  /* 0x0000000405057299 */ /* 0x000fe400080006ff */
[----:B------:R-:W-:-:S04]  /*49b0*/  USHF.L.U32 UR4, UR6, UR4, URZ ;  /* 0x0000000406047299 */ /* 0x000fc800080006ff */
[----:B-1----:R-:W-:-:S04]  /*49c0*/  LOP3.LUT R0, R0, UR5, RZ, 0xc0, !PT ;  /* 0x0000000500007c12 */ /* 0x002fc8000f8ec0ff */
[----:B------:R-:W-:-:S13]  /*49d0*/  ISETP.NE.AND P0, PT, R0, UR5, PT ;  /* 0x0000000500007c0c */ /* 0x000fda000bf05270 */
[----:B------:R-:W-:Y:S05]  /*49e0*/  @P0 BRA `(.L_x_95) ;  /* 0x0000000000580947 */ /* 0x000fea0003800000 */
[----:B------:R-:W1:Y:S02]  /*49f0*/  LDS R0, [UR8+0x18] ;  /* 0x00001808ff007984 */ /* 0x000e640008000800 */
[----:B-1----:R-:W-:-:S04]  /*4a00*/  LOP3.LUT R0, R0, UR4, RZ, 0xc0, !PT ;  /* 0x0000000400007c12 */ /* 0x002fc8000f8ec0ff */
[----:B------:R-:W-:-:S13]  /*4a10*/  ISETP.NE.AND P0, PT, R0, UR4, PT ;  /* 0x0000000400007c0c */ /* 0x000fda000bf05270 */
[----:B------:R-:W-:Y:S05]  /*4a20*/  @P0 BRA `(.L_x_96) ;  /* 0x00000000003c0947 */ /* 0x000fea0003800000 */
[----:B------:R-:W1:Y:S01]  /*4a30*/  S2R R2, SR_LANEID ;  /* 0x0000000000027919 */ /* 0x000e620000000000 */
[----:B------:R-:W-:Y:S01]  /*4a40*/  ULOP3.LUT UR5, URZ, UR5, URZ, 0x33, !UPT ;  /* 0x00000005ff057292 */ /* 0x000fe2000f8e33ff */
[----:B------:R-:W-:Y:S01]  /*4a50*/  LOP3.LUT R4, RZ, UR4, RZ, 0x33, !PT ;  /* 0x00000004ff047c12 */ /* 0x000fe2000f8e33ff */
[----:B------:R-:W-:Y:S02]  /*4a60*/  VOTEU.ANY UR4, UPT, PT ;  /* 0x0000000000047886 */ /* 0x000fe400038e0100 */
[----:B------:R-:W-:Y:S01]  /*4a70*/  UFLO.U32 UR4, UR4 ;  /* 0x00000004000472bd */ /* 0x000fe200080e0000 */
[----:B------:R-:W2:Y:S01]  /*4a80*/  REDUX UR6, R4 ;  /* 0x00000000040673c4 */ /* 0x000ea20000000000 */
[----:B------:R-:W-:-:S06]  /*4a90*/  IMAD.U32 R0, RZ, RZ, UR5 ;  /* 0x00000005ff007e24 */ /* 0x000fcc000f8e00ff */
[----:B------:R4:W-:Y:S01]  /*4aa0*/  UTCATOMSWS.AND URZ, UR5 ;  /* 0x0000000500ff79e3 */ /* 0x0009e20008000000 */
[----:B------:R-:W3:Y:S01]  /*4ab0*/  REDUX UR7, R0 ;  /* 0x00000000000773c4 */ /* 0x000ee20000000000 */
[----:B-1----:R-:W-:Y:S01]  /*4ac0*/  ISETP.EQ.U32.AND P0, PT, R2, UR4, PT ;  /* 0x0000000402007c0c */ /* 0x002fe2000bf02070 */
[----:B--2---:R-:W-:Y:S01]  /*4ad0*/  IMAD.U32 R2, RZ, RZ, UR6 ;  /* 0x00000006ff027e24 */ /* 0x004fe2000f8e00ff */
[----:B---3--:R-:W-:-:S11]  /*4ae0*/  MOV R3, UR7 ;  /* 0x0000000700037c02 */ /* 0x008fd60008000f00 */
[----:B------:R4:W-:Y:S04]  /*4af0*/  @P0 ATOMS.AND RZ, [UR8+0x14], R3 ;  /* 0x00001403ffff098c */ /* 0x0009e8000a800008 */
[----:B------:R4:W-:Y:S01]  /*4b00*/  @P0 ATOMS.AND RZ, [UR8+0x18], R2 ;  /* 0x00001802ffff098c */ /* 0x0009e2000a800008 */
[----:B------:R-:W-:Y:S05]  /*4b10*/  BRA `(.L_x_97) ;  /* 0x0000000000147947 */ /* 0x000fea0003800000 */
.L_x_96:
[----:B------:R-:W-:Y:S02]  /*4b20*/  MOV R2, 0x4b40 ;  /* 0x00004b4000027802 */ /* 0x000fe40000000f00 */
[----:B---3-5:R-:W-:Y:S05]  /*4b30*/  CALL.REL.NOINC `($__internal_0_$__cuda_sm10x_tcgen05_guardrail_trap_col_being_dealloced_not_returned_by_alloc) ;  /* 0x0000006c001c7944 */ /* 0x028fea0003c00000 */
[----:B------:R-:W-:Y:S05]  /*4b40*/  BRA `(.L_x_97) ;  /* 0x0000000000087947 */ /* 0x000fea0003800000 */
.L_x_95:
[----:B------:R-:W-:Y:S02]  /*4b50*/  MOV R2, 0x4b70 ;  /* 0x00004b7000027802 */ /* 0x000fe40000000f00 */
[----:B---3-5:R-:W-:Y:S05]  /*4b60*/  CALL.REL.NOINC `($__internal_2_$__cuda_sm10x_tcgen05_guardrail_trap_unallocated_columns_being_dealloced) ;  /* 0x0000006c00287944 */ /* 0x028fea0003c00000 */
.L_x_97:
[----:B------:R-:W-:Y:S01]  /*4b70*/  NOP ;  /* 0x0000000000007918 */ /* 0x000fe20000000000 */
[----:B----4-:R-:W-:Y:S05]  /*4b80*/  EXIT ;  /* 0x000000000000794d */ /* 0x010fea0003800000 */
.L_x_68:
[----:B------:R-:W-:-:S09]  /*4b90*/  UISETP.NE.OR UP0, UPT, UR22, 0x3, !UP4 ;  /* 0x000000031600788c */ /* 0x000fd2000e705670 */
[----:B------:R-:W-:Y:S05]  /*4ba0*/  BRA.U UP0, `(.L_x_98) ;  /* 0x0000001100c07547 */ /* 0x000fea000b800000 */
[----:B------:R-:W2:Y:S01]  /*4bb0*/  LDCU UR31, c[0x0][0x370] ;  /* 0x00006e00ff1f77ac */ /* 0x000ea20008000800 */
[----:B------:R-:W3:Y:S01]  /*4bc0*/  LDC.64 R16, c[0x0][0x348] ;  /* 0x0000d200ff107b82 */ /* 0x000ee20000000a00 */
[----:B------:R-:W-:Y:S02]  /*4bd0*/  HFMA2 R13, -RZ, RZ, 0, 0 ;  /* 0x00000000ff0d7431 */ /* 0x000fe400000001ff */
[----:B------:R-:W-:Y:S01]  /*4be0*/  IMAD.MOV.U32 R15, RZ, RZ, 0x1 ;  /* 0x00000001ff0f7424 */ /* 0x000fe200078e00ff */
[----:B------:R-:W2:Y:S01]  /*4bf0*/  LDCU.128 UR48, c[0x0][0xb10] ;  /* 0x00016200ff3077ac */ /* 0x000ea20008000c00 */
[----:B------:R-:W-:Y:S01]  /*4c00*/  IMAD.MOV.U32 R14, RZ, RZ, RZ ;  /* 0x000000ffff0e7224 */ /* 0x000fe200078e00ff */
[----:B------:R-:W-:Y:S01]  /*4c10*/  MOV R7, 0x1000 ;  /* 0x0000100000077802 */ /* 0x000fe20000000f00 */
[----:B------:R-:W4:Y:S01]  /*4c20*/  LDCU UR30, c[0x0][0x374] ;  /* 0x00006e80ff1e77ac */ /* 0x000f220008000800 */
[----:B------:R-:W1:Y:S01]  /*4c30*/  LDC.64 R2, c[0x0][0x888] ;  /* 0x00022200ff027b82 */ /* 0x000e620000000a00 */
[----:B------:R-:W4:Y:S01]  /*4c40*/  LDCU UR15, c[0x0][0xb0c] ;  /* 0x00016180ff0f77ac */ /* 0x000f220008000800 */
[----:B------:R-:W3:Y:S06]  /*4c50*/  LDCU UR54, c[0x0][0xb20] ;  /* 0x00016400ff3677ac */ /* 0x000eec0008000800 */
[----:B------:R-:W1:Y:S01]  /*4c60*/  LDC.64 R4, c[0x0][0x890] ;  /* 0x00022400ff047b82 */ /* 0x000e620000000a00 */
[----:B------:R-:W3:Y:S01]  /*4c70*/  LDCU UR4, c[0x0][0xb30] ;  /* 0x00016600ff0477ac */ /* 0x000ee20008000800 */
[----:B------:R-:W-:Y:S01]  /*4c80*/  UMOV UR21, 0x400 ;  /* 0x0000040000157882 */ /* 0x000fe20000000000 */
[----:B--2---:R-:W-:-:S02]  /*4c90*/  UIMAD.WIDE.U32 UR6, UR31, UR48, URZ ;  /* 0x000000301f0672a5 */ /* 0x004fc4000f8e00ff */
[----:B----4-:R-:W-:Y:S02]  /*4ca0*/  UIMAD.WIDE.U32 UR8, UR30, UR51, URZ ;  /* 0x000000331e0872a5 */ /* 0x010fe4000f8e00ff */
[----:B------:R-:W-:Y:S02]  /*4cb0*/  ULEA UR21, UR58, UR21, 0x18 ;  /* 0x000000153a157291 */ /* 0x000fe4000f8ec0ff */
[----:B------:R-:W-:Y:S02]  /*4cc0*/  UPLOP3.LUT UP2, UPT, UPT, UPT, UPT, 0x40, 0x4 ;  /* 0x000000000004789c */ /* 0x000fe40003f4e870 */
[----:B------:R-:W-:Y:S02]  /*4cd0*/  UIADD3 UR37, UPT, UPT, UR21, 0x118, URZ ;  /* 0x0000011815257890 */ /* 0x000fe4000fffe0ff */
[----:B------:R-:W-:Y:S02]  /*4ce0*/  UIADD3 UR41, UPT, UPT, UR21, 0x100, URZ ;  /* 0x0000010015297890 */ /* 0x000fe4000fffe0ff */
[----:B------:R-:W-:-:S02]  /*4cf0*/  UIADD3 UR33, UPT, UPT, UR21, 0x108, URZ ;  /* 0x0000010815217890 */ /* 0x000fc4000fffe0ff */
[----:B------:R-:W-:Y:S01]  /*4d00*/  UIADD3 UR25, UPT, UPT, UR21, 0x110, URZ ;  /* 0x0000011015197890 */ /* 0x000fe2000fffe0ff */
[----:B------:R-:W-:Y:S01]  /*4d10*/  UMOV UR6, UR7 ;  /* 0x0000000700067c82 */ /* 0x000fe20008000000 */
[----:B------:R-:W-:Y:S01]  /*4d20*/  UMOV UR47, UR9 ;  /* 0x00000009002f7c82 */ /* 0x000fe20008000000 */
[----:B------:R-:W-:Y:S02]  /*4d30*/  UISETP.GE.AND UP0, UPT, UR45, 0x1, UPT ;  /* 0x000000012d00788c */ /* 0x000fe4000bf06270 */
[----:B------:R-:W-:Y:S01]  /*4d40*/  UISETP.NE.AND UP4, UPT, UR45, 0x1, UPT ;  /* 0x000000012d00788c */ /* 0x000fe2000bf85270 */
[----:B------:R-:W2:Y:S01]  /*4d50*/  LDCU.64 UR22, c[0x0][0xb28] ;  /* 0x00016500ff1677ac */ /* 0x000ea20008000a00 */
[----:B------:R-:W-:Y:S02]  /*4d60*/  UISETP.NE.AND UP6, UPT, UR15, 0x1, UPT ;  /* 0x000000010f00788c */ /* 0x000fe4000bfc5270 */
[----:B------:R-:W-:Y:S02]  /*4d70*/  UISETP.NE.AND UP5, UPT, UR50, 0x1, UPT ;  /* 0x000000013200788c */ /* 0x000fe4000bfa5270 */
[----:B------:R-:W-:-:S02]  /*4d80*/  UPRMT UR37, UR58, 0x654, UR37 ;  /* 0x000006543a257896 */ /* 0x000fc40008000025 */
[----:B------:R-:W-:Y:S02]  /*4d90*/  USHF.R.U32.HI UR52, URZ, UR49, UR6 ;  /* 0x00000031ff347299 */ /* 0x000fe40008011606 */
[----:B------:R-:W-:Y:S02]  /*4da0*/  UPRMT UR46, UR58, 0x654, UR41 ;  /* 0x000006543a2e7896 */ /* 0x000fe40008000029 */
[----:B------:R-:W-:Y:S02]  /*4db0*/  UPRMT UR39, UR58, 0x654, UR33 ;  /* 0x000006543a277896 */ /* 0x000fe40008000021 */
[----:B------:R-:W-:Y:S02]  /*4dc0*/  UPRMT UR38, UR58, 0x654, UR25 ;  /* 0x000006543a267896 */ /* 0x000fe40008000019 */
[----:B---3--:R-:W-:Y:S02]  /*4dd0*/  USHF.R.U32.HI UR47, URZ, UR54, UR47 ;  /* 0x00000036ff2f7299 */ /* 0x008fe4000801162f */
[----:B------:R-:W-:-:S11]  /*4de0*/  UISETP.NE.AND UP3, UPT, UR4, 0x1, UPT ;  /* 0x000000010400788c */ /* 0x000fd6000bf65270 */
.L_x_109:
[C---:B------:R-:W-:Y:S02]  /*4df0*/  LEA R12, R14.reuse, UR21, 0x3 ;  /* 0x000000150e0c7c11 */ /* 0x040fe4000f8e18ff */
[----:B------:R-:W-:Y:S02]  /*4e00*/  SHF.L.U32 R9, R13, 0x1f, RZ ;  /* 0x0000001f0d097819 */ /* 0x000fe400000006ff */
[----:B------:R-:W-:Y:S02]  /*4e10*/  LEA R10, R14, UR21, 0x4 ;  /* 0x000000150e0a7c11 */ /* 0x000fe4000f8e20ff */
[----:B---3--:R-:W3:Y:S02]  /*4e20*/  SYNCS.PHASECHK.TRANS64.TRYWAIT P0, [R12+URZ+0x150], R9 ;  /* 0x000150090c0075a7 */ /* 0x008ee400080011ff */
[----:B---3--:R-:W-:Y:S05]  /*4e30*/  @!P0 BRA `(.L_x_99) ;  /* 0x0000006400108947 */ /* 0x008fea0003800000 */
.L_x_210:
[----:B---3--:R-:W3:Y:S01]  /*4e40*/  LDS.128 R8, [R10+0x1e0] ;  /* 0x0001e0000a087984 */ /* 0x008ee20000000c00 */
[----:B------:R-:W-:Y:S01]  /*4e50*/  UISETP.GE.AND UP0, UPT, UR45, 0x1, UPT ;  /* 0x000000012d00788c */ /* 0x000fe2000bf06270 */
[----:B------:R-:W-:Y:S01]  /*4e60*/  @!PT LDS RZ, [RZ] ;  /* 0x00000000fffff984 */ /* 0x000fe20000000800 */
[----:B------:R-:W-:Y:S01]  /*4e70*/  @!PT LDS RZ, [RZ] ;  /* 0x00000000fffff984 */ /* 0x000fe20000000800 */
[----:B------:R-:W-:Y:S01]  /*4e80*/  @!PT LDS RZ, [RZ] ;  /* 0x00000000fffff984 */ /* 0x000fe20000000800 */
[----:B------:R-:W-:Y:S01]  /*4e90*/  @!PT LDS RZ, [RZ] ;  /* 0x00000000fffff984 */ /* 0x000fe20000000800 */
[----:B------:R4:W-:Y:S06]  /*4ea0*/  MEMBAR.ALL.CTA ;  /* 0x0000000000007992 */ /* 0x0009ec0000008000 */
[----:B----4-:R-:W4:Y:S01]  /*4eb0*/  FENCE.VIEW.ASYNC.S ;  /* 0x00000000000073c6 */ /* 0x010f220000000000 */
[----:B---3--:R-:W-:Y:S11]  /*4ec0*/  LOP3.LUT P0, RZ, R10, 0x1, RZ, 0xc0, !PT ;  /* 0x000000010aff7812 */ /* 0x008ff6000780c0ff */
[----:B------:R-:W-:Y:S02]  /*4ed0*/  @!UPT UIADD3 URZ, UPT, UPT, URZ, URZ, URZ ;  /* 0x000000fffffff290 */ /* 0x000fe4000fffe0ff */
[----:B----4-:R-:W-:Y:S01]  /*4ee0*/  VOTEU.ANY UP1, P0 ;  /* 0x0000000000ff7886 */ /* 0x010fe20000020100 */
[----:B------:R-:W-:Y:S11]  /*4ef0*/  PLOP3.LUT P0, PT, PT, PT, UP1, 0x80, 0x8 ;  /* 0x000000000008781c */ /* 0x000ff60003f0f018 */
[----:B------:R-:W-:Y:S02]  /*4f00*/  @!UPT UIADD3 URZ, UPT, UPT, URZ, URZ, URZ ;  /* 0x000000fffffff290 */ /* 0x000fe4000fffe0ff */
[----:B------:R-:W-:Y:S02]  /*4f10*/  @P0 SHF.R.U32.HI R0, RZ, 0x10, R9 ;  /* 0x00000010ff000819 */ /* 0x000fe40000011609 */
[----:B------:R-:W-:Y:S02]  /*4f20*/  @P0 MOV R6, R8 ;  /* 0x0000000800060202 */ /* 0x000fe40000000f00 */
[----:B------:R-:W-:Y:S01]  /*4f30*/  @P0 R2UR UR4, R0 ;  /* 0x00000000000402ca */ /* 0x000fe200000e0000 */
[----:B------:R-:W-:Y:S01]  /*4f40*/  VIADD R0, R12, 0x160 ;  /* 0x000001600c007836 */ /* 0x000fe20000000000 */
[----:B------:R-:W-:Y:S02]  /*4f50*/  @P0 LOP3.LUT R8, R9, 0xffff, RZ, 0xc0, !PT ;  /* 0x0000ffff09080812 */ /* 0x000fe400078ec0ff */
[----:B------:R-:W-:Y:S02]  /*4f60*/  @P0 R2UR UR6, R6 ;  /* 0x00000000060602ca */ /* 0x000fe400000e0000 */
[----:B------:R-:W-:Y:S02]  /*4f70*/  PRMT R0, RZ, 0x654, R0 ;  /* 0x00000654ff007816 */ /* 0x000fe40000000000 */
[----:B------:R-:W-:Y:S02]  /*4f80*/  @P0 R2UR UR5, R8 ;  /* 0x00000000080502ca */ /* 0x000fe400000e0000 */
[----:B------:R3:W-:Y:S03]  /*4f90*/  SYNCS.ARRIVE.TRANS64.RED.A1T0 RZ, [R0+URZ], RZ ;  /* 0x000000ff00ff79a7 */ /* 0x0007e600081004ff */
[----:B------:R-:W-:Y:S04]  /*4fa0*/  @UP1 UMOV UR29, UR4 ;  /* 0x00000004001d1c82 */ /* 0x000fe80008000000 */
[----:B------:R-:W-:Y:S04]  /*4fb0*/  @UP1 UMOV UR14, UR6 ;  /* 0x00000006000e1c82 */ /* 0x000fe80008000000 */
[----:B------:R-:W-:Y:S01]  /*4fc0*/  @UP1 UMOV UR13, UR5 ;  /* 0x00000005000d1c82 */ /* 0x000fe20008000000 */
[----:B------:R-:W-:Y:S05]  /*4fd0*/  BRA.U !UP0, `(.L_x_100) ;  /* 0x0000000108a47547 */ /* 0x000fea000b800000 */
[----:B------:R-:W-:Y:S02]  /*4fe0*/  UIMAD.WIDE.U32 UR16, UR13, UR51, URZ ;  /* 0x000000330d1072a5 */ /* 0x000fe4000f8e00ff */
[----:B------:R-:W-:Y:S02]  /*4ff0*/  UIMAD.WIDE.U32 UR18, UR14, UR48, URZ ;  /* 0x000000300e1272a5 */ /* 0x000fe4000f8e00ff */
[----:B------:R-:W-:Y:S02]  /*5000*/  USEL UR4, UR30, UR47, !UP5 ;  /* 0x0000002f1e047287 */ /* 0x000fe4000e800000 */
[----:B------:R-:W-:Y:S02]  /*5010*/  USEL UR7, UR31, UR52, !UP6 ;  /* 0x000000341f077287 */ /* 0x000fe4000f000000 */
[----:B--2---:R-:W-:Y:S02]  /*5020*/  UIMAD.WIDE.U32 UR8, UR4, UR22, URZ ;  /* 0x00000016040872a5 */ /* 0x004fe4000f8e00ff */
[----:B------:R-:W-:Y:S01]  /*5030*/  UIMAD.WIDE.U32 UR10, UR7, UR22, URZ ;  /* 0x00000016070a72a5 */ /* 0x000fe2000f8e00ff */
[----:B------:R-:W-:Y:S02]  /*5040*/  UMOV UR5, UR17 ;  /* 0x0000001100057c82 */ /* 0x000fe40008000000 */
[----:B------:R-:W-:Y:S03]  /*5050*/  USHF.R.U32.HI UR6, URZ, UR54, UR5 ;  /* 0x00000036ff067299 */ /* 0x000fe60008011605 */
[----:B------:R-:W-:Y:S01]  /*5060*/  UMOV UR5, UR19 ;  /* 0x0000001300057c82 */ /* 0x000fe20008000000 */
[----:B------:R-:W-:Y:S02]  /*5070*/  USEL UR6, UR13, UR6, !UP5 ;  /* 0x000000060d067287 */ /* 0x000fe4000e800000 */
[----:B------:R-:W-:Y:S03]  /*5080*/  USHF.R.U32.HI UR12, URZ, UR49, UR5 ;  /* 0x00000031ff0c7299 */ /* 0x000fe60008011605 */
[----:B------:R-:W-:Y:S02]  /*5090*/  UMOV UR5, UR9 ;  /* 0x0000000900057c82 */ /* 0x000fe40008000000 */
[----:B------:R-:W-:Y:S03]  /*50a0*/  @UP4 USHF.R.U32.HI UR4, URZ, UR23, UR5 ;  /* 0x00000017ff044299 */ /* 0x000fe60008011605 */
[----:B------:R-:W-:Y:S01]  /*50b0*/  UMOV UR5, UR11 ;  /* 0x0000000b00057c82 */ /* 0x000fe20008000000 */
[----:B------:R-:W-:Y:S02]  /*50c0*/  UIMAD UR4, UR45, UR4, URZ ;  /* 0x000000042d0472a4 */ /* 0x000fe4000f8e02ff */
[----:B------:R-:W-:Y:S02]  /*50d0*/  @UP4 USHF.R.U32.HI UR7, URZ, UR23, UR5 ;  /* 0x00000017ff074299 */ /* 0x000fe40008011605 */
[----:B------:R-:W-:Y:S02]  /*50e0*/  UIMAD.WIDE.U32 UR10, UR6, UR22, URZ ;  /* 0x00000016060a72a5 */ /* 0x000fe4000f8e00ff */
[----:B------:R-:W-:Y:S02]  /*50f0*/  USEL UR5, UR14, UR12, !UP6 ;  /* 0x0000000c0e057287 */ /* 0x000fe4000f000000 */
[----:B------:R-:W-:Y:S02]  /*5100*/  UIMAD UR8, UR45, UR7, URZ ;  /* 0x000000072d0872a4 */ /* 0x000fe4000f8e02ff */
[----:B------:R-:W-:Y:S03]  /*5110*/  UISETP.GE.AND UP0, UPT, UR6, UR4, UPT ;  /* 0x000000040600728c */ /* 0x000fe6000bf06270 */
[----:B------:R-:W-:Y:S01]  /*5120*/  UMOV UR4, UR11 ;  /* 0x0000000b00047c82 */ /* 0x000fe20008000000 */
[----:B------:R-:W-:Y:S02]  /*5130*/  UISETP.GE.OR UP0, UPT, UR5, UR8, UP0 ;  /* 0x000000080500728c */ /* 0x000fe40008706670 */
[----:B------:R-:W-:Y:S02]  /*5140*/  USHF.R.U32.HI UR4, URZ, UR23, UR4 ;  /* 0x00000017ff047299 */ /* 0x000fe40008011604 */
[----:B------:R-:W-:Y:S02]  /*5150*/  UIMAD.WIDE.U32 UR8, UR5, UR22, URZ ;  /* 0x00000016050872a5 */ /* 0x000fe4000f8e00ff */
[----:B------:R-:W-:Y:S04]  /*5160*/  USEL UR10, UR6, UR4, !UP4 ;  /* 0x00000004060a7287 */ /* 0x000fe8000e000000 */
[----:B------:R-:W-:Y:S01]  /*5170*/  UIADD3 UR11, UPT, UPT, -UR10, URZ, URZ ;  /* 0x000000ff0a0b7290 */ /* 0x000fe2000fffe1ff */
[----:B------:R-:W-:Y:S02]  /*5180*/  @!UP0 UMOV UR4, UR9 ;  /* 0x0000000900048c82 */ /* 0x000fe40008000000 */
[----:B------:R-:W-:Y:S02]  /*5190*/  @!UP0 USHF.R.U32.HI UR4, URZ, UR23, UR4 ;  /* 0x00000017ff048299 */ /* 0x000fe40008011604 */
[----:B------:R-:W-:Y:S02]  /*51a0*/  UIMAD UR8, UR45, UR11, UR6 ;  /* 0x0000000b2d0872a4 */ /* 0x000fe4000f8e0206 */
[----:B------:R-:W-:Y:S04]  /*51b0*/  @!UP0 USEL UR4, UR5, UR4, !UP4 ;  /* 0x0000000405048287 */ /* 0x000fe8000e000000 */
[----:B------:R-:W-:Y:S02]  /*51c0*/  @!UP0 UIMAD UR7, UR7, UR8, UR4 ;  /* 0x00000008070782a4 */ /* 0x000fe4000f8e0204 */
[----:B------:R-:W-:Y:S02]  /*51d0*/  @!UP0 UIADD3 UR9, UPT, UPT, UR10, -UR4, URZ ;  /* 0x800000040a098290 */ /* 0x000fe4000fffe0ff */
[----:B------:R-:W-:Y:S02]  /*51e0*/  UIADD3 UR8, UPT, UPT, -UR6, URZ, URZ ;  /* 0x000000ff06087290 */ /* 0x000fe4000fffe1ff */
[----:B------:R-:W-:Y:S02]  /*51f0*/  UIADD3 UR4, UPT, UPT, -UR5, URZ, URZ ;  /* 0x000000ff05047290 */ /* 0x000fe4000fffe1ff */
[----:B------:R-:W-:Y:S03]  /*5200*/  @!UP0 UIMAD UR6, UR9, UR45, UR5 ;  /* 0x0000002d090682a4 */ /* 0x000fe6000f8e0205 */
[----:B------:R-:W-:Y:S01]  /*5210*/  @!UP0 UMOV UR5, UR7 ;  /* 0x0000000700058c82 */ /* 0x000fe20008000000 */
[----:B------:R-:W-:Y:S02]  /*5220*/  UIMAD UR7, UR15, UR4, UR14 ;  /* 0x000000040f0772a4 */ /* 0x000fe4000f8e020e */
[----:B------:R-:W-:Y:S02]  /*5230*/  UIMAD UR4, UR50, UR8, UR13 ;  /* 0x00000008320472a4 */ /* 0x000fe4000f8e020d */
[----:B------:R-:W-:Y:S02]  /*5240*/  UIMAD UR14, UR5, UR15, UR7 ;  /* 0x0000000f050e72a4 */ /* 0x000fe4000f8e0207 */
[----:B------:R-:W-:Y:S11]  /*5250*/  UIMAD UR13, UR6, UR50, UR4 ;  /* 0x00000032060d72a4 */ /* 0x000ff6000f8e0204 */
[----:B------:R-:W-:Y:S01]  /*5260*/  @!UPT UIADD3 URZ, UPT, UPT, URZ, URZ, URZ ;  /* 0x000000fffffff290 */ /* 0x000fe2000fffe0ff */
.L_x_100:
[----:B------:R-:W4:Y:S01]  /*5270*/  @!UP3 LDCU.128 UR8, c[0x0][0xb10] ;  /* 0x00016200ff08b7ac */ /* 0x000f220008000c00 */
[C---:B-1----:R-:W-:Y:S02]  /*5280*/  ISETP.NE.U32.AND P1, PT, R4.reuse, RZ, PT ;  /* 0x000000ff0400720c */ /* 0x042fe40003f25070 */
[----:B------:R-:W-:Y:S02]  /*5290*/  ISETP.NE.U32.AND P0, PT, R4, RZ, PT ;  /* 0x000000ff0400720c */ /* 0x000fe40003f05070 */
[C---:B------:R-:W-:Y:S02]  /*52a0*/  ISETP.NE.AND.EX P1, PT, R5.reuse, RZ, PT, P1 ;  /* 0x000000ff0500720c */ /* 0x040fe40003f25310 */
[----:B------:R-:W-:Y:S01]  /*52b0*/  ISETP.NE.AND.EX P0, PT, R5, RZ, PT, P0 ;  /* 0x000000ff0500720c */ /* 0x000fe20003f05300 */
[----:B------:R-:W1:Y:S01]  /*52c0*/  @!UP3 LDCU UR5, c[0x0][0xb0c] ;  /* 0x00016180ff05b7ac */ /* 0x000e620008000800 */
[----:B------:R-:W-:Y:S01]  /*52d0*/  SHF.L.U32 R9, R15, 0x1f, RZ ;  /* 0x0000001f0f097819 */ /* 0x000fe200000006ff */
[----:B------:R-:W-:Y:S02]  /*52e0*/  USHF.L.U32 UR42, UR32, 0x8, URZ ;  /* 0x00000008202a7899 */ /* 0x000fe400080006ff */
[----:B------:R-:W-:Y:S02]  /*52f0*/  USHF.L.U32 UR43, UR20, 0x6, URZ ;  /* 0x00000006142b7899 */ /* 0x000fe400080006ff */
[----:B----4-:R-:W-:Y:S07]  /*5300*/  UIMAD.WIDE.U32 UR6, UR14, UR8, URZ ;  /* 0x000000080e0672a5 */ /* 0x010fee000f8e00ff */
[----:B------:R-:W-:Y:S01]  /*5310*/  @!UP3 UMOV UR4, UR7 ;  /* 0x000000070004bc82 */ /* 0x000fe20008000000 */
[----:B-1----:R-:W-:Y:S02]  /*5320*/  @!UP3 UISETP.NE.AND UP0, UPT, UR5, 0x1, UPT ;  /* 0x000000010500b88c */ /* 0x002fe4000bf05270 */
[----:B------:R-:W-:Y:S02]  /*5330*/  @!UP3 USHF.R.U32.HI UR4, URZ, UR9, UR4 ;  /* 0x00000009ff04b299 */ /* 0x000fe40008011604 */
[----:B------:R-:W-:Y:S02]  /*5340*/  UIMAD.WIDE.U32 UR6, UR13, UR11, URZ ;  /* 0x0000000b0d0672a5 */ /* 0x000fe4000f8e00ff */
[----:B------:R-:W-:Y:S02]  /*5350*/  @!UP3 USEL UR8, UR14, UR4, !UP0 ;  /* 0x000000040e08b287 */ /* 0x000fe4000c000000 */
[----:B------:R-:W-:Y:S03]  /*5360*/  @!UP3 UISETP.NE.AND UP0, UPT, UR10, 0x1, UPT ;  /* 0x000000010a00b88c */ /* 0x000fe6000bf05270 */
[----:B------:R-:W-:Y:S02]  /*5370*/  @!UP3 UMOV UR6, UR7 ;  /* 0x000000070006bc82 */ /* 0x000fe40008000000 */
[----:B------:R-:W1:Y:S02]  /*5380*/  @!UP3 LDCU UR4, c[0x0][0xb20] ;  /* 0x00016400ff04b7ac */ /* 0x000e640008000800 */
[----:B-1----:R-:W-:Y:S04]  /*5390*/  @!UP3 USHF.R.U32.HI UR6, URZ, UR4, UR6 ;  /* 0x00000004ff06b299 */ /* 0x002fe80008011606 */
[----:B------:R-:W-:Y:S04]  /*53a0*/  @!UP3 USEL UR6, UR13, UR6, !UP0 ;  /* 0x000000060d06b287 */ /* 0x000fe8000c000000 */
[----:B------:R-:W-:Y:S02]  /*53b0*/  @!UP3 UIADD3 UR4, UPT, UPT, -UR8, UR6, URZ ;  /* 0x000000060804b290 */ /* 0x000fe4000fffe1ff */
[----:B------:R-:W-:Y:S02]  /*53c0*/  @!UP3 UIADD3 UR6, UPT, UPT, UR8, -UR6, URZ ;  /* 0x800000060806b290 */ /* 0x000fe4000fffe0ff */
[----:B------:R-:W-:Y:S02]  /*53d0*/  @!UP3 UIMAD UR14, UR4, UR5, UR14 ;  /* 0x00000005040eb2a4 */ /* 0x000fe4000f8e020e */
[----:B------:R-:W-:Y:S01]  /*53e0*/  @!UP3 UIMAD UR13, UR6, UR10, UR13 ;  /* 0x0000000a060db2a4 */ /* 0x000fe2000f8e020d */
[----:B------:R-:W-:Y:S11]  /*53f0*/  BRA.U UP2, `(.L_x_101) ;  /* 0x0000000102107547 */ /* 0x000ff6000b800000 */
[----:B---3--:R-:W-:Y:S04]  /*5400*/  MOV R0, UR53 ;  /* 0x0000003500007c02 */ /* 0x008fe80008000f00 */
[----:B------:R-:W-:Y:S04]  /*5410*/  SHF.L.U32 R11, R0, 0x1f, RZ ;  /* 0x0000001f000b7819 */ /* 0x000fe800000006ff */
[----:B------:R-:W1:Y:S02]  /*5420*/  SYNCS.PHASECHK.TRANS64.TRYWAIT P2, [UR21+0x148], R11 ;  /* 0x0001480bff0075a7 */ /* 0x000e640008041115 */
[----:B-1----:R-:W-:Y:S05]  /*5430*/  @!P2 BRA `(.L_x_102) ;  /* 0x0000005c00a4a947 */ /* 0x002fea0003800000 */
.L_x_101:
[----:B------:R-:W-:Y:S05]  /*5440*/  @!P1 BRA `(.L_x_103) ;  /* 0x0000000000309947 */ /* 0x000fea0003800000 */
[----:B------:R-:W-:Y:S01]  /*5450*/  ISETP.NE.U32.AND P1, PT, R2, RZ, PT ;  /* 0x000000ff0200720c */ /* 0x000fe20003f25070 */
[----:B------:R-:W4:Y:S01]  /*5460*/  LDCU.64 UR4, c[0x0][0x358] ;  /* 0x00006b00ff0477ac */ /* 0x000f220008000a00 */
[----:B------:R-:W-:Y:S02]  /*5470*/  IMAD.MOV.U32 R90, RZ, RZ, 0x1 ;  /* 0x00000001ff5a7424 */ /* 0x000fe400078e00ff */
[----:B------:R-:W-:Y:S11]  /*5480*/  ISETP.NE.AND.EX P1, PT, R3, RZ, PT, P1 ;  /* 0x000000ff0300720c */ /* 0x000ff60003f25310 */
[----:B------:R-:W-:Y:S02]  /*5490*/  @!UPT UIADD3 URZ, UPT, UPT, URZ, URZ, URZ ;  /* 0x000000fffffff290 */ /* 0x000fe4000fffe0ff */
[----:B-1----:R-:W1:Y:S01]  /*54a0*/  @P1 LDC.64 R10, c[0x0][0x888] ;  /* 0x00022200ff0a1b82 */ /* 0x002e620000000a00 */
[----:B---3--:R-:W-:Y:S04]  /*54b0*/  @P1 IMAD R0, R4, UR36, RZ ;  /* 0x0000002404001c24 */ /* 0x008fe8000f8e02ff */
[----:B-1----:R-:W-:Y:S04]  /*54c0*/  @P1 IMAD.WIDE R10, R0, 0x4, R10 ;  /* 0x00000004000a1825 */ /* 0x002fe800078e020a */
[----:B------:R-:W-:Y:S01]  /*54d0*/  HFMA2 R0, -RZ, RZ, 0, 5.9604644775390625e-08 ;  /* 0x00000001ff007431 */ /* 0x000fe200000001ff */
[----:B----45:R4:W5:Y:S04]  /*54e0*/  @P1 LDG.E R41, desc[UR4][R10.64] ;  /* 0x000000040a291981 */ /* 0x030968000c1e1900 */
[----:B------:R-:W-:Y:S01]  /*54f0*/  @!P1 PRMT R90, R0, 0x7610, R90 ;  /* 0x00007610005a9816 */ /* 0x000fe2000000005a */
[----:B----4-:R-:W1:Y:S06]  /*5500*/  @!P1 LDC R41, c[0x0][0x880] ;  /* 0x00022000ff299b82 */ /* 0x010e6c0000000800 */
.L_x_103:
[----:B-1---5:R-:W-:Y:S01]  /*5510*/  @!P0 FSETP.EQ.AND P1, PT, R41, RZ, PT ;  /* 0x000000ff2900820b */ /* 0x022fe20003f22000 */
[----:B------:R-:W-:Y:S01]  /*5520*/  @!UPT UIADD3 URZ, UPT, UPT, URZ, URZ, URZ ;  /* 0x000000fffffff290 */ /* 0x000fe2000fffe0ff */
[----:B------:R-:W-:Y:S11]  /*5530*/  @!P0 BRA `(.L_x_104) ;  /* 0x0000000000188947 */ /* 0x000ff60003800000 */
[----:B------:R-:W-:Y:S02]  /*5540*/  LOP3.LUT P0, RZ, R90, 0xff, RZ, 0xc0, !PT ;  /* 0x000000ff5aff7812 */ /* 0x000fe4000780c0ff */
[----:B------:R-:W-:Y:S04]  /*5550*/  ISETP.NE.U32.AND P1, PT, R2, RZ, PT ;  /* 0x000000ff0200720c */ /* 0x000fe80003f25070 */
[----:B------:R-:W-:Y:S04]  /*5560*/  ISETP.NE.AND.EX P1, PT, R3, RZ, PT, P1 ;  /* 0x000000ff0300720c */ /* 0x000fe80003f25310 */
[----:B------:R-:W-:Y:S03]  /*5570*/  PLOP3.LUT P1, PT, P1, PT, PT, 0x8, 0x80 ;  /* 0x000000000080781c */ /* 0x000fe60000f2e170 */
[----:B------:R-:W-:Y:S11]  /*5580*/  @P0 FSETP.EQ.AND P1, PT, R41, RZ, PT ;  /* 0x000000ff2900020b */ /* 0x000ff60003f22000 */
[----:B------:R-:W-:Y:S02]  /*5590*/  @!UPT UIADD3 URZ, UPT, UPT, URZ, URZ, URZ ;  /* 0x000000fffffff290 */ /* 0x000fe4000fffe0ff */
.L_x_104:
[----:B------:R-:W1:Y:S01]  /*55a0*/  SYNCS.PHASECHK.TRANS64.TRYWAIT P2, [UR21+0x120], R9 ;  /* 0x00012009ff0075a7 */ /* 0x000e620008041115 */
[----:B------:R-:W-:Y:S04]  /*55b0*/  ELECT P0, URZ, PT ;  /* 0x0000000000ff782f */ /* 0x000fe80003800000 */
[----:B------:R-:W-:Y:S11]  /*55c0*/  PLOP3.LUT P1, PT, P1, P0, PT, 0xf2, 0x2f ;  /* 0x00000000002f781c */ /* 0x000ff60000f21e72 */
[----:B------:R-:W-:Y:S02]  /*55d0*/  @!UPT UIADD3 URZ, UPT, UPT, URZ, URZ, URZ ;  /* 0x000000fffffff290 */ /* 0x000fe4000fffe0ff */
[----:B------:R-:W-:Y:S05]  /*55e0*/  @!P1 IADD3 R8, P0, PT, R16, 0x580, RZ ;  /* 0x0000058010089810 */ /* 0x000fea0007f1e0ff */
[----:B------:R-:W-:Y:S01]  /*55f0*/  @!P1 IMAD.X R6, RZ, RZ, R17, P0 ;  /* 0x000000ffff069224 */ /* 0x000fe200000e0611 */
[----:B-1----:R-:W-:Y:S07]  /*5600*/  @!P2 BRA `(.L_x_105) ;  /* 0x0000005c0048a947 */ /* 0x002fee0003800000 */
.L_x_213:
[----:B------:R-:W-:Y:S01]  /*5610*/  @!P1 R2UR UR5, R8 ;  /* 0x00000000080592ca */ /* 0x000fe200000e0000 */
[----:B------:R-:W-:Y:S01]  /*5620*/  VOTEU.ALL UP0, P1 ;  /* 0x0000000000ff7886 */ /* 0x000fe20000800000 */
[----:B------:R-:W-:Y:S01]  /*5630*/  @!P1 R2UR UR4, R6 ;  /* 0x00000000060492ca */ /* 0x000fe200000e0000 */
[----:B------:R-:W-:Y:S01]  /*5640*/  UMOV UR6, 0x0 ;  /* 0x0000000000067882 */ /* 0x000fe20000000000 */
[----:B------:R-:W-:Y:S01]  /*5650*/  UMOV UR7, 0x10000000 ;  /* 0x1000000000077882 */ /* 0x000fe20000000000 */
[----:B------:R-:W-:Y:S01]  /*5660*/  UMOV UR44, UR36 ;  /* 0x00000024002c7c82 */ /* 0x000fe20008000000 */
[----:B------:R-:W-:Y:S01]  /*5670*/  @!UP0 UIADD3 UR40, UPT, UPT, UR21, 0x300, URZ ;  /* 0x0000030015288890 */ /* 0x000fe2000fffe0ff */
[----:B-1-3--:R-:W-:Y:S01]  /*5680*/  @!P1 IMAD.MOV.U32 R0, RZ, RZ, 0x1000 ;  /* 0x00001000ff009424 */ /* 0x00afe200078e00ff */
[----:B------:R-:W-:Y:S01]  /*5690*/  @!UP0 UIADD3 UR10, UPT, UPT, UR42, 0x80, URZ ;  /* 0x000000802a0a8890 */ /* 0x000fe2000fffe0ff */
[----:B------:R-:W-:Y:S01]  /*56a0*/  @!P1 IADD3 R8, P0, PT, R16, 0x580, RZ ;  /* 0x0000058010089810 */ /* 0x000fe20007f1e0ff */
[----:B------:R-:W-:Y:S01]  /*56b0*/  @!UP0 UIADD3 UR8, UPT, UPT, UR21, 0xb00, URZ ;  /* 0x00000b0015088890 */ /* 0x000fe2000fffe0ff */
[----:B------:R-:W-:Y:S02]  /*56c0*/  VOTEU.ALL UP0, P1 ;  /* 0x0000000000ff7886 */ /* 0x000fe40000800000 */
[----:B------:R-:W-:Y:S01]  /*56d0*/  IMAD.U32 R10, RZ, RZ, UR5 ;  /* 0x00000005ff0a7e24 */ /* 0x000fe2000f8e00ff */
[----:B------:R-:W-:Y:S01]  /*56e0*/  UMOV UR9, UR41 ;  /* 0x0000002900097c82 */ /* 0x000fe20008000000 */
[----:B------:R-:W-:Y:S01]  /*56f0*/  IMAD.U32 R11, RZ, RZ, UR4 ;  /* 0x00000004ff0b7e24 */ /* 0x000fe2000f8e00ff */
[----:B------:R-:W-:Y:S01]  /*5700*/  UMOV UR11, UR43 ;  /* 0x0000002b000b7c82 */ /* 0x000fe20008000000 */
[----:B------:R-:W-:Y:S01]  /*5710*/  UMOV UR12, UR36 ;  /* 0x00000024000c7c82 */ /* 0x000fe20008000000 */
[----:B------:R-:W-:Y:S01]  /*5720*/  @!P1 R2UR UR4, R10 ;  /* 0x000000000a0492ca */ /* 0x000fe200000e0000 */
[----:B------:R-:W-:Y:S01]  /*5730*/  @!P1 IMAD.X R6, RZ, RZ, R17, P0 ;  /* 0x000000ffff069224 */ /* 0x000fe200000e0611 */
[----:B------:R-:W-:Y:S11]  /*5740*/  @!P1 R2UR UR5, R11 ;  /* 0x000000000b0592ca */ /* 0x000ff600000e0000 */
[----:B------:R-:W-:Y:S02]  /*5750*/  @!UPT UIADD3 URZ, UPT, UPT, URZ, URZ, URZ ;  /* 0x000000fffffff290 */ /* 0x000fe4000fffe0ff */
[----:B------:R1:W-:Y:S01]  /*5760*/  @!UP0 UTMALDG.3D [UR40], [UR4], desc[UR6] ;  /* 0x00000628040085b4 */ /* 0x0003e20008011000 */
[----:B------:R-:W-:Y:S05]  /*5770*/  VOTEU.ALL UP0, P1 ;  /* 0x0000000000ff7886 */ /* 0x000fea0000800000 */
[----:B------:R1:W-:Y:S01]  /*5780*/  @!UP0 UTMALDG.3D [UR8], [UR4], desc[UR6] ;  /* 0x00000608040085b4 */ /* 0x0003e20008011000 */
[----:B------:R1:W-:Y:S01]  /*5790*/  @!P1 SYNCS.ARRIVE.TRANS64.RED.A0TR RZ, [UR21+0x100], R0 ;  /* 0x00010000ffff99a7 */ /* 0x0003e20008300415 */
[----:B------:R-:W-:Y:S01]  /*57a0*/  SYNCS.ARRIVE.TRANS64.RED.A1T0 RZ, [UR46], RZ ;  /* 0x000000ffffff79a7 */ /* 0x000fe2000810042e */
[----:B------:R-:W3:Y:S02]  /*57b0*/  SYNCS.PHASECHK.TRANS64.TRYWAIT P2, [UR21+0x128], R9 ;  /* 0x00012809ff0075a7 */ /* 0x000ee40008041115 */
[----:B-1-3--:R-:W-:Y:S05]  /*57c0*/  @!P2 BRA `(.L_x_106) ;  /* 0x0000005800f0a947 */ /* 0x00afea0003800000 */
.L_x_215:
[----:B------:R-:W-:Y:S01]  /*57d0*/  @!P1 R2UR UR5, R8 ;  /* 0x00000000080592ca */ /* 0x000fe200000e0000 */
[----:B------:R-:W-:Y:S01]  /*57e0*/  VOTEU.ALL UP0, P1 ;  /* 0x0000000000ff7886 */ /* 0x000fe20000800000 */
[----:B------:R-:W-:Y:S01]  /*57f0*/  @!P1 R2UR UR4, R6 ;  /* 0x00000000060492ca */ /* 0x000fe200000e0000 */
[----:B------:R-:W-:Y:S01]  /*5800*/  UMOV UR6, 0x0 ;  /* 0x0000000000067882 */ /* 0x000fe20000000000 */
[----:B------:R-:W-:Y:S01]  /*5810*/  UMOV UR7, 0x10000000 ;  /* 0x1000000000077882 */ /* 0x000fe20000000000 */
[----:B------:R-:W-:Y:S01]  /*5820*/  UMOV UR35, UR43 ;  /* 0x0000002b00237c82 */ /* 0x000fe20008000000 */
[----:B------:R-:W-:Y:S01]  /*5830*/  @!UP0 UIADD3 UR34, UPT, UPT, UR42, 0x20, URZ ;  /* 0x000000202a228890 */ /* 0x000fe2000fffe0ff */
[----:B-1----:R-:W-:Y:S01]  /*5840*/  @!P1 IMAD.MOV.U32 R0, RZ, RZ, 0x1000 ;  /* 0x00001000ff009424 */ /* 0x002fe200078e00ff */
[----:B------:R-:W-:Y:S01]  /*5850*/  @!UP0 UIADD3 UR32, UPT, UPT, UR21, 0x1300, URZ ;  /* 0x0000130015208890 */ /* 0x000fe2000fffe0ff */
[----:B------:R-:W-:Y:S01]  /*5860*/  @!P1 IADD3 R8, P0, PT, R16, 0x580, RZ ;  /* 0x0000058010089810 */ /* 0x000fe20007f1e0ff */
[----:B------:R-:W-:Y:S02]  /*5870*/  @!UP0 UIADD3 UR10, UPT, UPT, UR42, 0xa0, URZ ;  /* 0x000000a02a0a8890 */ /* 0x000fe4000fffe0ff */
[----:B------:R-:W-:Y:S01]  /*5880*/  @!UP0 UIADD3 UR8, UPT, UPT, UR21, 0x1b00, URZ ;  /* 0x00001b0015088890 */ /* 0x000fe2000fffe0ff */
[----:B------:R-:W-:Y:S01]  /*5890*/  IMAD.U32 R10, RZ, RZ, UR5 ;  /* 0x00000005ff0a7e24 */ /* 0x000fe2000f8e00ff */
[----:B------:R-:W-:Y:S01]  /*58a0*/  VOTEU.ALL UP0, P1 ;  /* 0x0000000000ff7886 */ /* 0x000fe20000800000 */
[----:B------:R-:W-:Y:S01]  /*58b0*/  IMAD.U32 R11, RZ, RZ, UR4 ;  /* 0x00000004ff0b7e24 */ /* 0x000fe2000f8e00ff */
[----:B------:R-:W-:Y:S01]  /*58c0*/  UMOV UR9, UR33 ;  /* 0x0000002100097c82 */ /* 0x000fe20008000000 */
[----:B------:R-:W-:Y:S01]  /*58d0*/  UMOV UR11, UR43 ;  /* 0x0000002b000b7c82 */ /* 0x000fe20008000000 */
[----:B------:R-:W-:Y:S01]  /*58e0*/  @!P1 R2UR UR4, R10 ;  /* 0x000000000a0492ca */ /* 0x000fe200000e0000 */
[----:B------:R-:W-:Y:S01]  /*58f0*/  UMOV UR12, UR36 ;  /* 0x00000024000c7c82 */ /* 0x000fe20008000000 */
[----:B------:R-:W-:Y:S01]  /*5900*/  @!P1 R2UR UR5, R11 ;  /* 0x000000000b0592ca */ /* 0x000fe200000e0000 */
[----:B------:R-:W-:Y:S11]  /*5910*/  @!P1 IMAD.X R6, RZ, RZ, R17, P0 ;  /* 0x000000ffff069224 */ /* 0x000ff600000e0611 */
[----:B------:R-:W-:Y:S01]  /*5920*/  @!UPT UIADD3 URZ, UPT, UPT, URZ, URZ, URZ ;  /* 0x000000fffffff290 */ /* 0x000fe2000fffe0ff */
[----:B------:R1:W-:Y:S01]  /*5930*/  @!UP0 UTMALDG.3D [UR32], [UR4], desc[UR6] ;  /* 0x00000620040085b4 */ /* 0x0003e20008011000 */
[----:B------:R-:W-:Y:S05]  /*5940*/  VOTEU.ALL UP0, P1 ;  /* 0x0000000000ff7886 */ /* 0x000fea0000800000 */
[----:B------:R1:W-:Y:S01]  /*5950*/  @!UP0 UTMALDG.3D [UR8], [UR4], desc[UR6] ;  /* 0x00000608040085b4 */ /* 0x0003e20008011000 */
[----:B------:R1:W-:Y:S01]  /*5960*/  @!P1 SYNCS.ARRIVE.TRANS64.RED.A0TR RZ, [UR21+0x108], R0 ;  /* 0x00010800ffff99a7 */ /* 0x0003e20008300415 */
[----:B------:R-:W-:Y:S01]  /*5970*/  SYNCS.ARRIVE.TRANS64.RED.A1T0 RZ, [UR39], RZ ;  /* 0x000000ffffff79a7 */ /* 0x000fe20008100427 */
[----:B------:R-:W3:Y:S02]  /*5980*/  SYNCS.PHASECHK.TRANS64.TRYWAIT P2, [UR21+0x130], R9 ;  /* 0x00013009ff0075a7 */ /* 0x000ee40008041115 */
[----:B-1-3--:R-:W-:Y:S05]  /*5990*/  @!P2 BRA `(.L_x_107) ;  /* 0x000000580094a947 */ /* 0x00afea0003800000 */
.L_x_217:
        /* <DEDUP_REMOVED lines=9> */
[----:B------:R-:W-:Y:S01]  /*5a30*/  VIADD R14, R14, 0x1 ;  /* 0x000000010e0e7836 */ /* 0x000fe20000000000 */
        /* <DEDUP_REMOVED lines=10> */
[----:B------:R-:W-:Y:S11]  /*5ae0*/  UMOV UR12, UR36 ;  /* 0x00000024000c7c82 */ /* 0x000ff60008000000 */
        /* <DEDUP_REMOVED lines=8> */
.L_x_219:
[----:B------:R-:W-:Y:S01]  /*5b70*/  UIADD3 UR32, UPT, UPT, UR13, UR59, URZ ;  /* 0x0000003b0d207290 */ /* 0x000fe2000fffe0ff */
[----:B------:R-:W-:Y:S01]  /*5b80*/  @!P1 IADD3 R6, P0, PT, R16, 0x580, RZ ;  /* 0x0000058010069810 */ /* 0x000fe20007f1e0ff */
[----:B------:R-:W-:Y:S01]  /*5b90*/  UPLOP3.LUT UP2, UPT, UPT, UPT, UPT, 0x80, 0x8 ;  /* 0x000000000008789c */ /* 0x000fe20003f4f070 */
[----:B------:R-:W-:Y:S01]  /*5ba0*/  LOP3.LUT R15, R15, 0x1, RZ, 0x3c, !PT ;  /* 0x000000010f0f7812 */ /* 0x000fe200078e3cff */
[----:B------:R-:W-:Y:S01]  /*5bb0*/  VOTEU.ALL UP0, P1 ;  /* 0x0000000000ff7886 */ /* 0x000fe20000800000 */
[----:B------:R-:W-:Y:S01]  /*5bc0*/  @!P1 R2UR UR5, R6 ;  /* 0x00000000060592ca */ /* 0x000fe200000e0000 */
[----:B-1----:R-:W-:Y:S01]  /*5bd0*/  @!P1 IMAD.X R0, RZ, RZ, R17, P0 ;  /* 0x000000ffff009224 */ /* 0x002fe200000e0611 */
[----:B------:R-:W-:Y:S01]  /*5be0*/  UMOV UR6, 0x0 ;  /* 0x0000000000067882 */ /* 0x000fe20000000000 */
[----:B------:R-:W-:Y:S01]  /*5bf0*/  UMOV UR7, 0x10000000 ;  /* 0x1000000000077882 */ /* 0x000fe20000000000 */
[----:B------:R-:W-:Y:S01]  /*5c00*/  @!UP0 UIADD3 UR18, UPT, UPT, UR42, 0x60, URZ ;  /* 0x000000602a128890 */ /* 0x000fe2000fffe0ff */
[----:B------:R-:W-:Y:S01]  /*5c10*/  ISETP.NE.AND P0, PT, R14, 0x2, PT ;  /* 0x000000020e00780c */ /* 0x000fe20003f05270 */
[----:B------:R-:W-:Y:S01]  /*5c20*/  @!UP0 UIADD3 UR16, UPT, UPT, UR21, 0x3300, URZ ;  /* 0x0000330015108890 */ /* 0x000fe2000fffe0ff */
[----:B------:R-:W-:Y:S01]  /*5c30*/  @!P1 R2UR UR4, R0 ;  /* 0x00000000000492ca */ /* 0x000fe200000e0000 */
[----:B------:R-:W-:Y:S01]  /*5c40*/  @!UP0 UIADD3 UR17, UPT, UPT, UR21, 0x118, URZ ;  /* 0x0000011815118890 */ /* 0x000fe2000fffe0ff */
[----:B------:R-:W-:Y:S01]  /*5c50*/  SEL R0, RZ, 0x1, P0 ;  /* 0x00000001ff007807 */ /* 0x000fe20000000000 */
[----:B------:R-:W-:Y:S01]  /*5c60*/  @!UP0 UIADD3 UR10, UPT, UPT, UR42, 0xe0, URZ ;  /* 0x000000e02a0a8890 */ /* 0x000fe2000fffe0ff */
[----:B------:R-:W-:Y:S01]  /*5c70*/  SEL R14, R14, RZ, P0 ;  /* 0x000000ff0e0e7207 */ /* 0x000fe20000000000 */
[----:B------:R-:W-:Y:S01]  /*5c80*/  @!UP0 UIADD3 UR8, UPT, UPT, UR21, 0x3b00, URZ ;  /* 0x00003b0015088890 */ /* 0x000fe2000fffe0ff */
[----:B------:R-:W-:Y:S01]  /*5c90*/  IMAD.U32 R8, RZ, RZ, UR5 ;  /* 0x00000005ff087e24 */ /* 0x000fe2000f8e00ff */
[----:B------:R-:W-:Y:S01]  /*5ca0*/  VOTEU.ALL UP0, P1 ;  /* 0x0000000000ff7886 */ /* 0x000fe20000800000 */
[----:B------:R-:W-:Y:S01]  /*5cb0*/  UMOV UR19, UR43 ;  /* 0x0000002b00137c82 */ /* 0x000fe20008000000 */
[----:B------:R-:W-:Y:S01]  /*5cc0*/  UMOV UR20, UR36 ;  /* 0x0000002400147c82 */ /* 0x000fe20008000000 */
[----:B------:R-:W-:Y:S01]  /*5cd0*/  UMOV UR11, UR43 ;  /* 0x0000002b000b7c82 */ /* 0x000fe20008000000 */
[----:B------:R-:W-:Y:S01]  /*5ce0*/  UMOV UR12, UR36 ;  /* 0x00000024000c7c82 */ /* 0x000fe20008000000 */
[----:B------:R-:W-:Y:S01]  /*5cf0*/  UMOV UR9, UR17 ;  /* 0x0000001100097c82 */ /* 0x000fe20008000000 */
[----:B------:R-:W-:Y:S01]  /*5d00*/  IMAD.U32 R9, RZ, RZ, UR4 ;  /* 0x00000004ff097e24 */ /* 0x000fe2000f8e00ff */
[----:B------:R-:W-:Y:S01]  /*5d10*/  @!P1 R2UR UR4, R8 ;  /* 0x00000000080492ca */ /* 0x000fe200000e0000 */
[----:B------:R-:W-:Y:S01]  /*5d20*/  UMOV UR36, UR29 ;  /* 0x0000001d00247c82 */ /* 0x000fe20008000000 */
[----:B------:R-:W-:Y:S02]  /*5d30*/  LOP3.LUT R13, R13, R0, RZ, 0x3c, !PT ;  /* 0x000000000d0d7212 */ /* 0x000fe400078e3cff */
[----:B------:R-:W-:Y:S11]  /*5d40*/  @!P1 R2UR UR5, R9 ;  /* 0x00000000090592ca */ /* 0x000ff600000e0000 */
[----:B------:R-:W-:Y:S02]  /*5d50*/  @!UPT UIADD3 URZ, UPT, UPT, URZ, URZ, URZ ;  /* 0x000000fffffff290 */ /* 0x000fe4000fffe0ff */
[----:B------:R1:W-:Y:S01]  /*5d60*/  @!UP0 UTMALDG.3D [UR16], [UR4], desc[UR6] ;  /* 0x00000610040085b4 */ /* 0x0003e20008011000 */
[----:B------:R-:W-:Y:S05]  /*5d70*/  VOTEU.ALL UP0, P1 ;  /* 0x0000000000ff7886 */ /* 0x000fea0000800000 */
[----:B------:R3:W-:Y:S01]  /*5d80*/  @!UP0 UTMALDG.3D [UR8], [UR4], desc[UR6] ;  /* 0x00000608040085b4 */ /* 0x0007e20008011000 */
[----:B------:R3:W-:Y:S01]  /*5d90*/  @!P1 SYNCS.ARRIVE.TRANS64.RED.A0TR RZ, [UR21+0x118], R7 ;  /* 0x00011807ffff99a7 */ /* 0x0007e20008300415 */
[----:B------:R-:W-:Y:S01]  /*5da0*/  SYNCS.ARRIVE.TRANS64.RED.A1T0 RZ, [UR37], RZ ;  /* 0x000000ffffff79a7 */ /* 0x000fe20008100425 */
[----:B-1----:R-:W-:Y:S01]  /*5db0*/  UIADD3 UR20, UPT, UPT, UR14, UR62, URZ ;  /* 0x0000003e0e147290 */ /* 0x002fe2000fffe0ff */
[----:B------:R-:W-:Y:S11]  /*5dc0*/  BRA.U UP1, `(.L_x_109) ;  /* 0xfffffff101087547 */ /* 0x000ff6000b83ffff */
[----:B------:R-:W-:-:S04]  /*5dd0*/  SHF.L.U32 R3, R15, 0x1f, RZ ;  /* 0x0000001f0f037819 */ /* 0x000fc800000006ff */
[----:B------:R-:W1:Y:S02]  /*5de0*/  SYNCS.PHASECHK.TRANS64.TRYWAIT P0, [UR21+0x120], R3 ;  /* 0x00012003ff0075a7 */ /* 0x000e640008001115 */
[----:B-1----:R-:W-:Y:S05]  /*5df0*/  @!P0 BRA `(.L_x_110) ;  /* 0x0000005400ac8947 */ /* 0x002fea0003800000 */
.L_x_221:
[----:B------:R-:W4:Y:S02]  /*5e00*/  SYNCS.PHASECHK.TRANS64.TRYWAIT P0, [UR21+0x128], R3 ;  /* 0x00012803ff0075a7 */ /* 0x000f240008001115 */
[----:B----4-:R-:W-:Y:S05]  /*5e10*/  @!P0 BRA `(.L_x_111) ;  /* 0x0000005400bc8947 */ /* 0x010fea0003800000 */
.L_x_223:
[----:B------:R-:W4:Y:S02]  /*5e20*/  SYNCS.PHASECHK.TRANS64.TRYWAIT P0, [UR21+0x130], R3 ;  /* 0x00013003ff0075a7 */ /* 0x000f240008001115 */
[----:B----4-:R-:W-:Y:S05]  /*5e30*/  @!P0 BRA `(.L_x_112) ;  /* 0x0000005400cc8947 */ /* 0x010fea0003800000 */
.L_x_225:
[----:B-1----:R-:W-:-:S07]  /*5e40*/  MOV R0, UR21 ;  /* 0x0000001500007c02 */ /* 0x002fce0008000f00 */
.L_x_113:
[----:B-1----:R-:W-:-:S04]  /*5e50*/  SHF.L.U32 R3, R15, 0x1f, RZ ;  /* 0x0000001f0f037819 */ /* 0x002fc800000006ff */
[----:B------:R1:W4:Y:S03]  /*5e60*/  SYNCS.PHASECHK.TRANS64.TRYWAIT P0, [R0+URZ+0x138], R3 ;  /* 0x00013803000075a7 */ /* 0x00032600080011ff */
[----:B----4-:R-:W-:Y:S05]  /*5e70*/  @!P0 NANOSLEEP.SYNCS 0x989680 ;  /* 0x009896800000895d */ /* 0x010fea0003900000 */
[----:B------:R-:W4:Y:S02]  /*5e80*/  @!P0 SYNCS.PHASECHK.TRANS64 P0, [R0+URZ+0x138], R3 ;  /* 0x00013803000085a7 */ /* 0x000f2400080010ff */
[----:B--234-:R-:W-:Y:S05]  /*5e90*/  @P0 EXIT ;  /* 0x000000000000094d */ /* 0x01cfea0003800000 */
[----:B------:R-:W-:Y:S05]  /*5ea0*/  BRA `(.L_x_113) ;  /* 0xfffffffc00e87947 */ /* 0x000fea000383ffff */
.L_x_98:
[----:B------:R-:W-:-:S06]  /*5eb0*/  UISETP.GE.AND UP0, UPT, UR22, 0x4, UPT ;  /* 0x000000041600788c */ /* 0x000fcc000bf06270 */
[----:B------:R-:W-:-:S13]  /*5ec0*/  PLOP3.LUT P0, PT, PT, PT, UP0, 0x80, 0x8 ;  /* 0x000000000008781c */ /* 0x000fda0003f0f008 */
[----:B-1----:R-:W-:Y:S05]  /*5ed0*/  @!P0 EXIT ;  /* 0x000000000000894d */ /* 0x002fea0003800000 */
[----:B------:R-:W-:Y:S01]  /*5ee0*/  BAR.SYNC.DEFER_BLOCKING 0x6, 0xa0 ;  /* 0x0182800000007b1d */ /* 0x000fe20000010000 */
[C---:B------:R-:W-:Y:S01]  /*5ef0*/  IMAD.SHL.U32 R89, R99.reuse, 0x20, RZ ;  /* 0x0000002063597824 */ /* 0x040fe200078e00ff */
[----:B------:R-:W-:Y:S01]  /*5f00*/  CS2R R96, SRZ ;  /* 0x0000000000607805 */ /* 0x000fe2000001ff00 */
[C---:B------:R-:W-:Y:S01]  /*5f10*/  IMAD.SHL.U32 R5, R99.reuse, 0x4, RZ ;  /* 0x0000000463057824 */ /* 0x040fe200078e00ff */
[----:B------:R-:W-:Y:S01]  /*5f20*/  CS2R R94, SRZ ;  /* 0x00000000005e7805 */ /* 0x000fe2000001ff00 */
[----:B------:R-:W-:Y:S01]  /*5f30*/  IMAD.U32 R37, R99, 0x10000, RZ ;  /* 0x0001000063257824 */ /* 0x000fe200078e00ff */
[----:B------:R-:W-:Y:S01]  /*5f40*/  UMOV UR43, 0x400 ;  /* 0x00000400002b7882 */ /* 0x000fe20000000000 */
[----:B------:R-:W-:Y:S01]  /*5f50*/  LOP3.LUT R4, R89, 0x80, RZ, 0xc0, !PT ;  /* 0x0000008059047812 */ /* 0x000fe200078ec0ff */
[----:B------:R-:W-:Y:S01]  /*5f60*/  ULEA UR43, UR58, UR43, 0x18 ;  /* 0x0000002b3a2b7291 */ /* 0x000fe2000f8ec0ff */
[----:B------:R-:W1:Y:S01]  /*5f70*/  LDC.64 R84, c[0x0][0x888] ;  /* 0x00022200ff547b82 */ /* 0x000e620000000a00 */
[C---:B------:R-:W-:Y:S01]  /*5f80*/  IMAD.SHL.U32 R7, R91.reuse, 0x400, RZ ;  /* 0x000004005b077824 */ /* 0x040fe200078e00ff */
[----:B------:R-:W-:Y:S01]  /*5f90*/  LOP3.LUT R5, R4, 0x10, R5, 0xf8, !PT ;  /* 0x0000001004057812 */ /* 0x000fe200078ef805 */
[----:B------:R-:W-:Y:S01]  /*5fa0*/  IMAD.SHL.U32 R4, R91, 0x200000, RZ ;  /* 0x002000005b047824 */ /* 0x000fe200078e00ff */
[C---:B------:R-:W-:Y:S01]  /*5fb0*/  LOP3.LUT R88, R89.reuse, 0xb60, RZ, 0xc0, !PT ;  /* 0x00000b6059587812 */ /* 0x040fe200078ec0ff */
[----:B------:R-:W-:Y:S01]  /*5fc0*/  UIADD3 UR4, UPT, UPT, UR43, 0x4300, URZ ;  /* 0x000043002b047890 */ /* 0x000fe2000fffe0ff */
[----:B------:R-:W-:Y:S01]  /*5fd0*/  LOP3.LUT P0, RZ, R89, 0x80, RZ, 0xc0, !PT ;  /* 0x0000008059ff7812 */ /* 0x000fe2000780c0ff */
[----:B------:R-:W-:Y:S01]  /*5fe0*/  IMAD.MOV.U32 R36, RZ, RZ, RZ ;  /* 0x000000ffff247224 */ /* 0x000fe200078e00ff */
[----:B------:R-:W2:Y:S01]  /*5ff0*/  LDC.64 R86, c[0x0][0x890] ;  /* 0x00022400ff567b82 */ /* 0x000ea20000000a00 */
[----:B------:R-:W-:Y:S01]  /*6000*/  LOP3.LUT R4, R4, 0x200000, RZ, 0xc0, !PT ;  /* 0x0020000004047812 */ /* 0x000fe200078ec0ff */
[----:B------:R-:W-:Y:S01]  /*6010*/  IMAD.MOV.U32 R93, RZ, RZ, RZ ;  /* 0x000000ffff5d7224 */ /* 0x000fe200078e00ff */
[----:B------:R-:W-:Y:S01]  /*6020*/  LOP3.LUT R88, R88, 0x400, R7, 0xf8, !PT ;  /* 0x0000040058587812 */ /* 0x000fe200078ef807 */
[----:B------:R-:W-:Y:S01]  /*6030*/  IMAD.U32 R98, RZ, RZ, UR4 ;  /* 0x00000004ff627e24 */ /* 0x000fe2000f8e00ff */
[----:B------:R-:W-:Y:S01]  /*6040*/  LOP3.LUT R37, R4, 0x400000, R37, 0xf8, !PT ;  /* 0x0040000004257812 */ /* 0x000fe200078ef825 */
[----:B------:R-:W3:Y:S01]  /*6050*/  LDCU UR57, c[0x0][0x370] ;  /* 0x00006e00ff3977ac */ /* 0x000ee20008000800 */
[----:B------:R-:W4:Y:S01]  /*6060*/  LDS R0, [UR43+0x200] ;  /* 0x0002002bff007984 */ /* 0x000f220008000800 */
[----:B------:R-:W1:Y:S01]  /*6070*/  LDC.64 R82, c[0x0][0x8b0] ;  /* 0x00022c00ff527b82 */ /* 0x000e620000000a00 */
[----:B------:R-:W-:Y:S01]  /*6080*/  LOP3.LUT R88, R88, R5, RZ, 0xfc, !PT ;  /* 0x0000000558587212 */ /* 0x000fe200078efcff */
[----:B------:R-:W1:Y:S01]  /*6090*/  LDCU.64 UR60, c[0x0][0x348] ;  /* 0x00006900ff3c77ac */ /* 0x000e620008000a00 */
[----:B------:R-:W-:Y:S01]  /*60a0*/  LOP3.LUT R99, R99, 0x60, RZ, 0xc0, !PT ;  /* 0x0000006063637812 */ /* 0x000fe200078ec0ff */
[----:B------:R-:W1:Y:S04]  /*60b0*/  LDCU UR42, c[0x0][0xb0c] ;  /* 0x00016180ff2a77ac */ /* 0x000e680008000800 */
[----:B------:R-:W1:Y:S01]  /*60c0*/  LDC.64 R80, c[0x0][0x8a8] ;  /* 0x00022a00ff507b82 */ /* 0x000e620000000a00 */
[----:B------:R-:W1:Y:S01]  /*60d0*/  LDCU UR39, c[0x0][0xb30] ;  /* 0x00016600ff2777ac */ /* 0x000e620008000800 */
[----:B------:R-:W1:Y:S01]  /*60e0*/  LDCU.64 UR46, c[0x0][0x888] ;  /* 0x00011100ff2e77ac */ /* 0x000e620008000a00 */
[----:B------:R-:W1:Y:S01]  /*60f0*/  LDCU.64 UR40, c[0x0][0xb28] ;  /* 0x00016500ff2877ac */ /* 0x000e620008000a00 */
[----:B------:R-:W1:Y:S01]  /*6100*/  LDCU.128 UR52, c[0x0][0xb10] ;  /* 0x00016200ff3477ac */ /* 0x000e620008000c00 */
[----:B------:R-:W1:Y:S01]  /*6110*/  LDCU UR56, c[0x0][0x374] ;  /* 0x00006e80ff3877ac */ /* 0x000e620008000800 */
[----:B------:R-:W-:Y:S01]  /*6120*/  UIADD3 UR63, UPT, UPT, UR43, 0x300, URZ ;  /* 0x000003002b3f7890 */ /* 0x000fe2000fffe0ff */
[----:B----4-:R-:W-:Y:S01]  /*6130*/  IMAD.IADD R37, R0, 0x1, R37 ;  /* 0x0000000100257824 */ /* 0x010fe200078e0225 */
[----:B--23--:R-:W-:-:S10]  /*6140*/  P2R R0, PR, RZ, 0x1 ;  /* 0x00000001ff007803 */ /* 0x00cfd40000000000 */
.L_x_155:
[C---:B------:R-:W-:Y:S02]  /*6150*/  LEA R3, R93.reuse, UR43, 0x3 ;  /* 0x0000002b5d037c11 */ /* 0x040fe4000f8e18ff */
[----:B------:R-:W-:Y:S02]  /*6160*/  SHF.L.U32 R0, R96, 0x1f, RZ ;  /* 0x0000001f60007819 */ /* 0x000fe400000006ff */
[----:B------:R-:W-:Y:S02]  /*6170*/  LEA R5, R93, UR43, 0x4 ;  /* 0x0000002b5d057c11 */ /* 0x000fe4000f8e20ff */
[----:B--2---:R-:W2:Y:S02]  /*6180*/  SYNCS.PHASECHK.TRANS64.TRYWAIT P0, [R3+URZ+0x150], R0 ;  /* 0x00015000030075a7 */ /* 0x004ea400080011ff */
[----:B--2---:R-:W-:Y:S05]  /*6190*/  @!P0 BRA `(.L_x_114) ;  /* 0x00000054000c8947 */ /* 0x004fea0003800000 */
.L_x_226:
[----:B------:R-:W3:Y:S01]  /*61a0*/  LDS.128 R4, [R5+0x1e0] ;  /* 0x0001e00005047984 */ /* 0x000ee20000000c00 */
        /* <DEDUP_REMOVED lines=10> */
[----:B------:R-:W-:Y:S01]  /*6250*/  PLOP3.LUT P0, PT, PT, PT, UP1, 0x80, 0x8 ;  /* 0x000000000008781c */ /* 0x000fe20003f0f018 */
[----:B------:R-:W-:Y:S11]  /*6260*/  UP2UR UR44, UPR, URZ, 0x2 ;  /* 0x00000002ff2c7883 */ /* 0x000ff60008000000 */
[----:B------:R-:W-:Y:S01]  /*6270*/  @!UPT UIADD3 URZ, UPT, UPT, URZ, URZ, URZ ;  /* 0x000000fffffff290 */ /* 0x000fe2000fffe0ff */
[----:B--2---:R-:W-:Y:S02]  /*6280*/  @P0 SHF.R.U32.HI R0, RZ, 0x10, R5 ;  /* 0x00000010ff000819 */ /* 0x004fe40000011605 */
        /* <DEDUP_REMOVED lines=12> */
[----:B------:R-:W3:Y:S01]  /*6350*/  LDCU UR12, c[0x0][0xb20] ;  /* 0x00016400ff0c77ac */ /* 0x000ee20008000800 */
[----:B-1----:R-:W-:Y:S02]  /*6360*/  UIMAD.WIDE.U32 UR4, UR56, UR55, URZ ;  /* 0x00000037380472a5 */ /* 0x002fe4000f8e00ff */
[----:B------:R-:W-:Y:S02]  /*6370*/  UIMAD.WIDE.U32 UR6, UR57, UR52, URZ ;  /* 0x00000034390672a5 */ /* 0x000fe4000f8e00ff */
[----:B------:R-:W-:Y:S02]  /*6380*/  UISETP.NE.AND UP0, UPT, UR54, 0x1, UPT ;  /* 0x000000013600788c */ /* 0x000fe4000bf05270 */
[----:B------:R-:W-:Y:S02]  /*6390*/  UIMAD.WIDE.U32 UR8, UR37, UR55, URZ ;  /* 0x00000037250872a5 */ /* 0x000fe4000f8e00ff */
[----:B------:R-:W-:Y:S02]  /*63a0*/  UIMAD.WIDE.U32 UR10, UR38, UR52, URZ ;  /* 0x00000034260a72a5 */ /* 0x000fe4000f8e00ff */
[----:B------:R-:W-:Y:S02]  /*63b0*/  UISETP.NE.AND UP1, UPT, UR42, 0x1, UPT ;  /* 0x000000012a00788c */ /* 0x000fe4000bf25270 */
[----:B------:R-:W-:Y:S01]  /*63c0*/  UISETP.NE.AND UP2, UPT, UR45, 0x1, UPT ;  /* 0x000000012d00788c */ /* 0x000fe2000bf45270 */
[----:B------:R-:W-:Y:S02]  /*63d0*/  UMOV UR4, UR5 ;  /* 0x0000000500047c82 */ /* 0x000fe40008000000 */
[----:B---3--:R-:W-:Y:S03]  /*63e0*/  USHF.R.U32.HI UR5, URZ, UR12, UR4 ;  /* 0x0000000cff057299 */ /* 0x008fe60008011604 */
[----:B------:R-:W-:Y:S02]  /*63f0*/  UMOV UR4, UR7 ;  /* 0x0000000700047c82 */ /* 0x000fe40008000000 */
[----:B------:R-:W-:Y:S02]  /*6400*/  USHF.R.U32.HI UR7, URZ, UR53, UR4 ;  /* 0x00000035ff077299 */ /* 0x000fe40008011604 */
[----:B------:R-:W-:Y:S02]  /*6410*/  USEL UR4, UR56, UR5, !UP0 ;  /* 0x0000000538047287 */ /* 0x000fe4000c000000 */
[----:B------:R-:W-:Y:S01]  /*6420*/  USEL UR7, UR57, UR7, !UP1 ;  /* 0x0000000739077287 */ /* 0x000fe2000c800000 */
[----:B------:R-:W-:Y:S01]  /*6430*/  UMOV UR5, UR9 ;  /* 0x0000000900057c82 */ /* 0x000fe20008000000 */
[----:B------:R-:W-:Y:S02]  /*6440*/  UIMAD.WIDE.U32 UR8, UR4, UR40, URZ ;  /* 0x00000028040872a5 */ /* 0x000fe4000f8e00ff */
[----:B------:R-:W-:Y:S03]  /*6450*/  USHF.R.U32.HI UR6, URZ, UR12, UR5 ;  /* 0x0000000cff067299 */ /* 0x000fe60008011605 */
[----:B------:R-:W-:Y:S01]  /*6460*/  UMOV UR5, UR11 ;  /* 0x0000000b00057c82 */ /* 0x000fe20008000000 */
[----:B------:R-:W-:Y:S02]  /*6470*/  UIMAD.WIDE.U32 UR10, UR7, UR40, URZ ;  /* 0x00000028070a72a5 */ /* 0x000fe4000f8e00ff */
[----:B------:R-:W-:Y:S02]  /*6480*/  USHF.R.U32.HI UR12, URZ, UR53, UR5 ;  /* 0x00000035ff0c7299 */ /* 0x000fe40008011605 */
[----:B------:R-:W-:Y:S01]  /*6490*/  USEL UR6, UR37, UR6, !UP0 ;  /* 0x0000000625067287 */ /* 0x000fe2000c000000 */
[----:B------:R-:W-:Y:S02]  /*64a0*/  UMOV UR5, UR9 ;  /* 0x0000000900057c82 */ /* 0x000fe40008000000 */
[----:B------:R-:W-:Y:S01]  /*64b0*/  UMOV UR10, UR11 ;  /* 0x0000000b000a7c82 */ /* 0x000fe20008000000 */
[----:B------:R-:W-:Y:S02]  /*64c0*/  @UP2 USHF.R.U32.HI UR4, URZ, UR41, UR5 ;  /* 0x00000029ff042299 */ /* 0x000fe40008011605 */
[----:B------:R-:W-:Y:S02]  /*64d0*/  @UP2 USHF.R.U32.HI UR7, URZ, UR41, UR10 ;  /* 0x00000029ff072299 */ /* 0x000fe4000801160a */
[----:B------:R-:W-:Y:S02]  /*64e0*/  UIMAD UR4, UR45, UR4, URZ ;  /* 0x000000042d0472a4 */ /* 0x000fe4000f8e02ff */
        /* <DEDUP_REMOVED lines=8> */
[----:B------:R-:W-:Y:S02]  /*6570*/  USEL UR11, UR6, UR4, !UP2 ;  /* 0x00000004060b7287 */ /* 0x000fe4000d000000 */
[----:B------:R-:W-:Y:S02]  /*6580*/  UIADD3 UR8, UPT, UPT, -UR5, URZ, URZ ;  /* 0x000000ff05087290 */ /* 0x000fe4000fffe1ff */
[----:B------:R-:W-:Y:S01]  /*6590*/  UIADD3 UR10, UPT, UPT, -UR11, URZ, URZ ;  /* 0x000000ff0b0a7290 */ /* 0x000fe2000fffe1ff */
[----:B------:R-:W-:Y:S01]  /*65a0*/  @!UP0 UMOV UR4, UR9 ;  /* 0x0000000900048c82 */ /* 0x000fe20008000000 */
[----:B------:R-:W-:Y:S02]  /*65b0*/  UIADD3 UR9, UPT, UPT, -UR6, URZ, URZ ;  /* 0x000000ff06097290 */ /* 0x000fe4000fffe1ff */
[----:B------:R-:W-:Y:S02]  /*65c0*/  @!UP0 USHF.R.U32.HI UR4, URZ, UR41, UR4 ;  /* 0x00000029ff048299 */ /* 0x000fe40008011604 */
[----:B------:R-:W-:Y:S02]  /*65d0*/  UIMAD UR10, UR45, UR10, UR6 ;  /* 0x0000000a2d0a72a4 */ /* 0x000fe4000f8e0206 */
[----:B------:R-:W-:Y:S04]  /*65e0*/  @!UP0 USEL UR4, UR5, UR4, !UP2 ;  /* 0x0000000405048287 */ /* 0x000fe8000d000000 */
[----:B------:R-:W-:Y:S02]  /*65f0*/  @!UP0 UIMAD UR10, UR7, UR10, UR4 ;  /* 0x0000000a070a82a4 */ /* 0x000fe4000f8e0204 */
[----:B------:R-:W-:Y:S02]  /*6600*/  @!UP0 UIADD3 UR11, UPT, UPT, UR11, -UR4, URZ ;  /* 0x800000040b0b8290 */ /* 0x000fe4000fffe0ff */
[----:B------:R-:W-:Y:S02]  /*6610*/  UIMAD UR7, UR42, UR8, UR38 ;  /* 0x000000082a0772a4 */ /* 0x000fe4000f8e0226 */
[----:B------:R-:W-:Y:S02]  /*6620*/  @!UP0 UIMAD UR6, UR11, UR45, UR5 ;  /* 0x0000002d0b0682a4 */ /* 0x000fe4000f8e0205 */
[----:B------:R-:W-:Y:S01]  /*6630*/  UIMAD UR4, UR54, UR9, UR37 ;  /* 0x00000009360472a4 */ /* 0x000fe2000f8e0225 */
[----:B------:R-:W-:Y:S02]  /*6640*/  @!UP0 UMOV UR5, UR10 ;  /* 0x0000000a00058c82 */ /* 0x000fe40008000000 */
[----:B------:R-:W-:Y:S02]  /*6650*/  UIMAD UR38, UR5, UR42, UR7 ;  /* 0x0000002a052672a4 */ /* 0x000fe4000f8e0207 */
[----:B------:R-:W-:Y:S11]  /*6660*/  UIMAD UR37, UR6, UR54, UR4 ;  /* 0x00000036062572a4 */ /* 0x000ff6000f8e0204 */
[----:B------:R-:W-:Y:S01]  /*6670*/  @!UPT UIADD3 URZ, UPT, UPT, URZ, URZ, URZ ;  /* 0x000000fffffff290 */ /* 0x000fe2000fffe0ff */
.L_x_115:
[----:B-1----:R-:W-:Y:S01]  /*6680*/  UISETP.NE.AND UP0, UPT, UR39, 0x1, UPT ;  /* 0x000000012700788c */ /* 0x002fe2000bf05270 */
[----:B------:R-:W-:Y:S01]  /*6690*/  IADD3 R93, PT, PT, R93, 0x1, RZ ;  /* 0x000000015d5d7810 */ /* 0x000fe20007ffe0ff */
[----:B------:R-:W-:Y:S02]  /*66a0*/  USHF.L.U32 UR50, UR20, 0x6, URZ ;  /* 0x0000000614327899 */ /* 0x000fe400080006ff */
[----:B------:R-:W-:Y:S07]  /*66b0*/  USHF.L.U32 UR49, UR32, 0x8, URZ ;  /* 0x0000000820317899 */ /* 0x000fee00080006ff */
[----:B------:R-:W1:Y:S01]  /*66c0*/  @!UP0 LDCU.128 UR12, c[0x0][0xb10] ;  /* 0x00016200ff0c87ac */ /* 0x000e620008000c00 */
[----:B------:R-:W3:Y:S01]  /*66d0*/  @!UP0 LDCU UR5, c[0x0][0xb0c] ;  /* 0x00016180ff0587ac */ /* 0x000ee20008000800 */
[----:B------:R-:W4:Y:S01]  /*66e0*/  @!UP0 LDCU UR10, c[0x0][0xb20] ;  /* 0x00016400ff0a87ac */ /* 0x000f220008000800 */
[----:B-1----:R-:W-:Y:S02]  /*66f0*/  UIMAD.WIDE.U32 UR8, UR38, UR12, URZ ;  /* 0x0000000c260872a5 */ /* 0x002fe4000f8e00ff */
[----:B------:R-:W-:Y:S02]  /*6700*/  UIMAD.WIDE.U32 UR6, UR37, UR15, URZ ;  /* 0x0000000f250672a5 */ /* 0x000fe4000f8e00ff */
[----:B------:R-:W-:Y:S03]  /*6710*/  @!UP0 UISETP.NE.AND UP1, UPT, UR14, 0x1, UPT ;  /* 0x000000010e00888c */ /* 0x000fe6000bf25270 */
[----:B------:R-:W-:Y:S01]  /*6720*/  @!UP0 UMOV UR4, UR9 ;  /* 0x0000000900048c82 */ /* 0x000fe20008000000 */
[----:B---3--:R-:W-:Y:S02]  /*6730*/  @!UP0 UISETP.NE.AND UP2, UPT, UR5, 0x1, UPT ;  /* 0x000000010500888c */ /* 0x008fe4000bf45270 */
[----:B------:R-:W-:Y:S01]  /*6740*/  @!UP0 USHF.R.U32.HI UR4, URZ, UR13, UR4 ;  /* 0x0000000dff048299 */ /* 0x000fe20008011604 */
[----:B------:R-:W-:Y:S02]  /*6750*/  @!UP0 UMOV UR6, UR7 ;  /* 0x0000000700068c82 */ /* 0x000fe40008000000 */
[----:B----4-:R-:W-:Y:S02]  /*6760*/  @!UP0 USHF.R.U32.HI UR6, URZ, UR10, UR6 ;  /* 0x0000000aff068299 */ /* 0x010fe40008011606 */
[----:B------:R-:W-:Y:S02]  /*6770*/  @!UP0 USEL UR7, UR38, UR4, !UP2 ;  /* 0x0000000426078287 */ /* 0x000fe4000d000000 */
[----:B------:R-:W-:Y:S04]  /*6780*/  @!UP0 USEL UR6, UR37, UR6, !UP1 ;  /* 0x0000000625068287 */ /* 0x000fe8000c800000 */
[----:B------:R-:W-:Y:S02]  /*6790*/  @!UP0 UIADD3 UR4, UPT, UPT, -UR7, UR6, URZ ;  /* 0x0000000607048290 */ /* 0x000fe4000fffe1ff */
[----:B------:R-:W-:Y:S02]  /*67a0*/  @!UP0 UIADD3 UR6, UPT, UPT, UR7, -UR6, URZ ;  /* 0x8000000607068290 */ /* 0x000fe4000fffe0ff */
[----:B------:R-:W-:Y:S02]  /*67b0*/  @!UP0 UIMAD UR38, UR4, UR5, UR38 ;  /* 0x00000005042682a4 */ /* 0x000fe4000f8e0226 */
[----:B------:R-:W-:Y:S02]  /*67c0*/  @!UP0 UIMAD UR37, UR6, UR14, UR37 ;  /* 0x0000000e062582a4 */ /* 0x000fe4000f8e0225 */
[----:B------:R-:W-:Y:S09]  /*67d0*/  ULOP3.LUT UP0, URZ, UR63, 0x90, URZ, 0xc0, !UPT ;  /* 0x000000903fff7892 */ /* 0x000ff2000f80c0ff */
[----:B------:R-:W-:Y:S05]  /*67e0*/  BRA.U !UP0, `(.L_x_116) ;  /* 0x0000000108407547 */ /* 0x000fea000b800000 */
[----:B------:R-:W1:Y:S01]  /*67f0*/  LDCU.64 UR8, c[0x4][0x88] ;  /* 0x01001100ff0877ac */ /* 0x000e620008000a00 */
[----:B------:R-:W-:Y:S01]  /*6800*/  MOV R3, 0x0 ;  /* 0x0000000000037802 */ /* 0x000fe20000000f00 */
[----:B------:R-:W-:Y:S02]  /*6810*/  HFMA2 R12, -RZ, RZ, 0, 5.9604644775390625e-08 ;  /* 0x00000001ff0c7431 */ /* 0x000fe400000001ff */
[----:B------:R-:W-:Y:S02]  /*6820*/  IMAD.MOV.U32 R8, RZ, RZ, 0x70 ;  /* 0x00000070ff087424 */ /* 0x000fe400078e00ff */
[----:B------:R-:W-:Y:S01]  /*6830*/  IMAD.MOV.U32 R13, RZ, RZ, RZ ;  /* 0x000000ffff0d7224 */ /* 0x000fe200078e00ff */
[----:B------:R-:W3:Y:S01]  /*6840*/  LDCU.64 UR6, c[0x4][0x90] ;  /* 0x01001200ff0677ac */ /* 0x000ee20008000a00 */
[----:B------:R-:W4:Y:S01]  /*6850*/  LDC.64 R2, c[0x4][R3] ;  /* 0x0100000003027b82 */ /* 0x000f220000000a00 */
[----:B------:R-:W2:Y:S01]  /*6860*/  LDCU.64 UR4, c[0x4][0x8] ;  /* 0x01000100ff0477ac */ /* 0x000ea20008000a00 */
[----:B-1----:R-:W-:Y:S01]  /*6870*/  MOV R5, UR9 ;  /* 0x0000000900057c02 */ /* 0x002fe20008000f00 */
[----:B------:R-:W-:Y:S01]  /*6880*/  IMAD.U32 R4, RZ, RZ, UR8 ;  /* 0x00000008ff047e24 */ /* 0x000fe2000f8e00ff */
[----:B---3--:R-:W-:Y:S01]  /*6890*/  MOV R7, UR7 ;  /* 0x0000000700077c02 */ /* 0x008fe20008000f00 */
[----:B------:R-:W-:Y:S01]  /*68a0*/  IMAD.U32 R6, RZ, RZ, UR6 ;  /* 0x00000006ff067e24 */ /* 0x000fe2000f8e00ff */
[----:B--2---:R-:W-:Y:S01]  /*68b0*/  MOV R11, UR5 ;  /* 0x00000005000b7c02 */ /* 0x004fe20008000f00 */
[----:B------:R-:W-:Y:S02]  /*68c0*/  IMAD.U32 R10, RZ, RZ, UR4 ;  /* 0x00000004ff0a7e24 */ /* 0x000fe4000f8e00ff */
[----:B------:R-:W-:Y:S07]  /*68d0*/  LEPC R20, `(.L_x_116) ;  /* 0x000000001014794e */ /* 0x000fee0000000000 */
[----:B----45:R-:W-:Y:S05]  /*68e0*/  CALL.ABS.NOINC R2 ;  /* 0x0000000002007343 */ /* 0x030fea0003c00000 */
.L_x_116:
[----:B------:R-:W-:Y:S01]  /*68f0*/  LOP3.LUT P0, RZ, R98, 0x90, RZ, 0xc0, !PT ;  /* 0x0000009062ff7812 */ /* 0x000fe2000780c0ff */
[----:B------:R-:W-:Y:S11]  /*6900*/  BSSY.RECONVERGENT B6, `(.L_x_117) ;  /* 0x0000013000067945 */ /* 0x000ff60003800200 */
[----:B------:R-:W-:Y:S01]  /*6910*/  @!UPT UIADD3 URZ, UPT, UPT, URZ, URZ, URZ ;  /* 0x000000fffffff290 */ /* 0x000fe2000fffe0ff */
[----:B------:R-:W-:Y:S05]  /*6920*/  @!P0 BRA `(.L_x_118) ;  /* 0x0000000000408947 */ /* 0x000fea0003800000 */
        /* <DEDUP_REMOVED lines=16> */
.L_x_118:
[----:B------:R-:W-:Y:S05]  /*6a30*/  BSYNC.RECONVERGENT B6 ;  /* 0x0000000000067941 */ /* 0x000fea0003800200 */
.L_x_117:
[----:B------:R-:W-:Y:S02]  /*6a40*/  ISETP.NE.U32.AND P0, PT, RZ, UR46, PT ;  /* 0x0000002eff007c0c */ /* 0x000fe4000bf05070 */
[C---:B------:R-:W-:Y:S02]  /*6a50*/  ISETP.NE.U32.AND P4, PT, R86.reuse, RZ, PT ;  /* 0x000000ff5600720c */ /* 0x040fe40003f85070 */
[----:B------:R-:W-:Y:S02]  /*6a60*/  ISETP.NE.U32.AND P1, PT, R86, RZ, PT ;  /* 0x000000ff5600720c */ /* 0x000fe40003f25070 */
[----:B------:R-:W-:Y:S02]  /*6a70*/  ISETP.NE.AND.EX P0, PT, RZ, UR47, PT, P0 ;  /* 0x0000002fff007c0c */ /* 0x000fe4000bf05300 */
[C---:B------:R-:W-:Y:S02]  /*6a80*/  ISETP.NE.AND.EX P4, PT, R87.reuse, RZ, PT, P4 ;  /* 0x000000ff5700720c */ /* 0x040fe40003f85340 */
[----:B------:R-:W-:Y:S02]  /*6a90*/  ISETP.NE.AND.EX P1, PT, R87, RZ, P0, P1 ;  /* 0x000000ff5700720c */ /* 0x000fe40000725310 */
[----:B------:R-:W-:Y:S02]  /*6aa0*/  ISETP.NE.U32.AND P5, PT, R82, RZ, PT ;  /* 0x000000ff5200720c */ /* 0x000fe40003fa5070 */
[----:B------:R-:W-:Y:S02]  /*6ab0*/  ISETP.NE.U32.AND P2, PT, RZ, UR46, PT ;  /* 0x0000002eff007c0c */ /* 0x000fe4000bf45070 */
[----:B------:R-:W-:Y:S02]  /*6ac0*/  PLOP3.LUT P0, PT, PT, PT, PT, 0x8, 0x80 ;  /* 0x000000000080781c */ /* 0x000fe40003f0e170 */
[----:B------:R-:W-:Y:S02]  /*6ad0*/  ISETP.NE.AND.EX P5, PT, R83, RZ, PT, P5 ;  /* 0x000000ff5300720c */ /* 0x000fe40003fa5350 */
[----:B------:R-:W-:Y:S03]  /*6ae0*/  ISETP.NE.AND.EX P2, PT, RZ, UR47, PT, P2 ;  /* 0x0000002fff007c0c */ /* 0x000fe6000bf45320 */
[----:B------:R-:W-:Y:S01]  /*6af0*/  @!P1 PLOP3.LUT P0, PT, P4, PT, PT, 0x80, 0x8 ;  /* 0x000000000008981c */ /* 0x000fe2000270f070 */
[----:B------:R-:W-:Y:S01]  /*6b00*/  @!UPT UIADD3 URZ, UPT, UPT, URZ, URZ, URZ ;  /* 0x000000fffffff290 */ /* 0x000fe2000fffe0ff */
[----:B------:R-:W-:Y:S11]  /*6b10*/  @!P4 BRA `(.L_x_119) ;  /* 0x000000000030c947 */ /* 0x000ff60003800000 */
[----:B------:R-:W-:Y:S01]  /*6b20*/  ISETP.NE.U32.AND P3, PT, R84, RZ, PT ;  /* 0x000000ff5400720c */ /* 0x000fe20003f65070 */
[----:B------:R-:W1:Y:S01]  /*6b30*/  LDCU.64 UR4, c[0x0][0x358] ;  /* 0x00006b00ff0477ac */ /* 0x000e620008000a00 */
[----:B------:R-:W-:Y:S02]  /*6b40*/  IMAD.MOV.U32 R90, RZ, RZ, 0x1 ;  /* 0x00000001ff5a7424 */ /* 0x000fe400078e00ff */
[----:B------:R-:W-:Y:S11]  /*6b50*/  ISETP.NE.AND.EX P3, PT, R85, RZ, PT, P3 ;  /* 0x000000ff5500720c */ /* 0x000ff60003f65330 */
[----:B------:R-:W-:Y:S02]  /*6b60*/  @!UPT UIADD3 URZ, UPT, UPT, URZ, URZ, URZ ;  /* 0x000000fffffff290 */ /* 0x000fe4000fffe0ff */
[----:B------:R-:W3:Y:S01]  /*6b70*/  @P3 LDC.64 R2, c[0x0][0x888] ;  /* 0x00022200ff023b82 */ /* 0x000ee20000000a00 */
[----:B--2---:R-:W-:Y:S04]  /*6b80*/  @P3 IMAD R0, R86, UR36, RZ ;  /* 0x0000002456003c24 */ /* 0x004fe8000f8e02ff */
[----:B---3--:R-:W-:Y:S04]  /*6b90*/  @P3 IMAD.WIDE R2, R0, 0x4, R2 ;  /* 0x0000000400023825 */ /* 0x008fe800078e0202 */
[----:B------:R-:W-:Y:S01]  /*6ba0*/  HFMA2 R0, -RZ, RZ, 0, 5.9604644775390625e-08 ;  /* 0x00000001ff007431 */ /* 0x000fe200000001ff */
[----:B-1---5:R1:W5:Y:S04]  /*6bb0*/  @P3 LDG.E R41, desc[UR4][R2.64] ;  /* 0x0000000402293981 */ /* 0x022368000c1e1900 */
[----:B------:R-:W-:Y:S01]  /*6bc0*/  @!P3 PRMT R90, R0, 0x7610, R90 ;  /* 0x00007610005ab816 */ /* 0x000fe2000000005a */
[----:B-1----:R-:W3:Y:S06]  /*6bd0*/  @!P3 LDC R41, c[0x0][0x880] ;  /* 0x00022000ff29bb82 */ /* 0x002eec0000000800 */
.L_x_119:
[----:B------:R-:W-:Y:S05]  /*6be0*/  @!P5 BRA `(.L_x_120) ;  /* 0x000000000024d947 */ /* 0x000fea0003800000 */
[----:B------:R-:W-:Y:S01]  /*6bf0*/  ISETP.NE.U32.AND P3, PT, R80, RZ, PT ;  /* 0x000000ff5000720c */ /* 0x000fe20003f65070 */
[----:B------:R-:W1:Y:S03]  /*6c00*/  LDCU.64 UR4, c[0x0][0x358] ;  /* 0x00006b00ff0477ac */ /* 0x000e660008000a00 */
[----:B------:R-:W-:Y:S11]  /*6c10*/  ISETP.NE.AND.EX P3, PT, R81, RZ, PT, P3 ;  /* 0x000000ff5100720c */ /* 0x000ff60003f65330 */
[----:B------:R-:W-:Y:S02]  /*6c20*/  @!UPT UIADD3 URZ, UPT, UPT, URZ, URZ, URZ ;  /* 0x000000fffffff290 */ /* 0x000fe4000fffe0ff */
[----:B------:R-:W4:Y:S01]  /*6c30*/  @P3 LDC.64 R2, c[0x0][0x8a8] ;  /* 0x00022a00ff023b82 */ /* 0x000f220000000a00 */
[----:B--2---:R-:W-:Y:S04]  /*6c40*/  @P3 IMAD R0, R82, UR36, RZ ;  /* 0x0000002452003c24 */ /* 0x004fe8000f8e02ff */
[----:B----4-:R-:W-:Y:S05]  /*6c50*/  @P3 IMAD.WIDE R2, R0, 0x4, R2 ;  /* 0x0000000400023825 */ /* 0x010fea00078e0202 */
[----:B-1---5:R1:W5:Y:S02]  /*6c60*/  @P3 LDG.E R38, desc[UR4][R2.64] ;  /* 0x0000000402263981 */ /* 0x022364000c1e1900 */
[----:B-1----:R-:W4:Y:S02]  /*6c70*/  @!P3 LDC R38, c[0x0][0x8a0] ;  /* 0x00022800ff26bb82 */ /* 0x002f240000000800 */
.L_x_120:
[----:B---3-5:R-:W-:Y:S01]  /*6c80*/  FSETP.NEU.AND P3, PT, R41, RZ, PT ;  /* 0x000000ff2900720b */ /* 0x028fe20003f6d000 */
[----:B------:R-:W-:Y:S01]  /*6c90*/  BSSY B1, `(.L_x_121) ;  /* 0x0000040000017945 */ /* 0x000fe20003800000 */
[----:B------:R-:W-:Y:S01]  /*6ca0*/  SEL R3, RZ, 0xffffffff, P2 ;  /* 0xffffffffff037807 */ /* 0x000fe20001000000 */
[----:B------:R-:W-:Y:S01]  /*6cb0*/  IMAD.MOV.U32 R71, RZ, RZ, 0x1 ;  /* 0x00000001ff477424 */ /* 0x000fe200078e00ff */
[----:B--2---:R-:W-:Y:S01]  /*6cc0*/  @!P1 SEL R0, RZ, 0xffffffff, P3 ;  /* 0xffffffffff009807 */ /* 0x004fe20001800000 */
[----:B------:R-:W-:Y:S01]  /*6cd0*/  IMAD R39, R36, 0x80, R37 ;  /* 0x0000008024277824 */ /* 0x000fe200078e0225 */
[----:B------:R-:W-:Y:S02]  /*6ce0*/  LOP3.LUT P2, RZ, R90, 0xff, RZ, 0xc0, !PT ;  /* 0x000000ff5aff7812 */ /* 0x000fe4000784c0ff */
[----:B------:R-:W-:Y:S02]  /*6cf0*/  CS2R R78, SRZ ;  /* 0x00000000004e7805 */ /* 0x000fe4000001ff00 */
[----:B------:R-:W-:Y:S02]  /*6d00*/  LEA R5, R95, UR43, 0x3 ;  /* 0x0000002b5f057c11 */ /* 0x000fe4000f8e18ff */
[----:B------:R-:W-:Y:S02]  /*6d10*/  CS2R R76, SRZ ;  /* 0x00000000004c7805 */ /* 0x000fe4000001ff00 */
[----:B------:R-:W-:Y:S02]  /*6d20*/  @P0 SEL R0, R3, R0, !P2 ;  /* 0x0000000003000207 */ /* 0x000fe40005000000 */
[----:B------:R-:W-:Y:S02]  /*6d30*/  CS2R R74, SRZ ;  /* 0x00000000004a7805 */ /* 0x000fe4000001ff00 */
[----:B------:R-:W-:Y:S02]  /*6d40*/  LEA R92, R36, UR43, 0x3 ;  /* 0x0000002b245c7c11 */ /* 0x000fe4000f8e18ff */
[----:B------:R-:W-:Y:S02]  /*6d50*/  CS2R R72, SRZ ;  /* 0x0000000000487805 */ /* 0x000fe4000001ff00 */
[----:B------:R-:W-:Y:S02]  /*6d60*/  @!P1 LOP3.LUT R0, R0, 0x1, RZ, 0xc0, !PT ;  /* 0x0000000100009812 */ /* 0x000fe400078ec0ff */
[----:B------:R-:W-:Y:S02]  /*6d70*/  SHF.L.U32 R7, R97, 0x1f, RZ ;  /* 0x0000001f61077819 */ /* 0x000fe400000006ff */
[----:B------:R-:W-:Y:S02]  /*6d80*/  ISETP.NE.U32.OR P6, PT, R0, 0x1, P1 ;  /* 0x000000010000780c */ /* 0x000fe40000fc5470 */
[----:B------:R-:W-:Y:S02]  /*6d90*/  SEL R0, RZ, 0xffffffff, P3 ;  /* 0xffffffffff007807 */ /* 0x000fe40001800000 */
[----:B------:R-:W-:Y:S02]  /*6da0*/  P2R R103, PR, RZ, 0x40 ;  /* 0x00000040ff677803 */ /* 0x000fe40000000000 */
[----:B------:R-:W-:Y:S04]  /*6db0*/  @P4 SEL R0, R3, R0, !P2 ;  /* 0x0000000003004207 */ /* 0x000fe80005000000 */
[----:B------:R-:W-:Y:S03]  /*6dc0*/  LOP3.LUT R0, R0, 0x1, RZ, 0xc0, !PT ;  /* 0x0000000100007812 */ /* 0x000fe600078ec0ff */
[----:B------:R-:W-:Y:S02]  /*6dd0*/  @P6 SHF.L.U32 R2, R94, 0x1f, RZ ;  /* 0x0000001f5e026819 */ /* 0x000fe400000006ff */
[----:B------:R-:W-:Y:S02]  /*6de0*/  ISETP.NE.U32.AND P5, PT, R0, 0x1, PT ;  /* 0x000000010000780c */ /* 0x000fe40003fa5070 */
[----:B------:R-:W1:Y:S02]  /*6df0*/  @P6 SYNCS.PHASECHK.TRANS64.TRYWAIT P1, [R5+URZ+0x100], R2 ;  /* 0x00010002050065a7 */ /* 0x000e6400080211ff */
[----:B------:R-:W-:Y:S01]  /*6e00*/  P2R R101, PR, RZ, 0x20 ;  /* 0x00000020ff657803 */ /* 0x000fe20000000000 */
[----:B------:R2:W3:Y:S01]  /*6e10*/  SYNCS.PHASECHK.TRANS64.TRYWAIT P0, [R92+URZ+0x170], R7 ;  /* 0x000170075c0075a7 */ /* 0x0004e200080011ff */
[----:B-1----:R-:W-:Y:S01]  /*6e20*/  @P6 SEL R71, RZ, 0x1, !P1 ;  /* 0x00000001ff476807 */ /* 0x002fe20004800000 */
[----:B--2---:R-:W-:Y:S06]  /*6e30*/  @!P6 BRA `(.L_x_122) ;  /* 0x000000000094e947 */ /* 0x004fec0003800000 */
[----:B------:R-:W-:Y:S01]  /*6e40*/  @P5 IMAD R4, R95, 0x1000, R88 ;  /* 0x000010005f045824 */ /* 0x000fe200078e0258 */
[----:B------:R-:W-:Y:S01]  /*6e50*/  LOP3.LUT P6, RZ, R89, 0x80, RZ, 0xc0, !PT ;  /* 0x0000008059ff7812 */ /* 0x000fe200078cc0ff */
[----:B------:R-:W1:Y:S01]  /*6e60*/  S2R R0, SR_CgaCtaId ;  /* 0x0000000000007919 */ /* 0x000e620000008800 */
[----:B------:R-:W-:Y:S01]  /*6e70*/  ISETP.NE.AND P2, PT, R71, RZ, PT ;  /* 0x000000ff4700720c */ /* 0x000fe20003f45270 */
[----:B------:R-:W-:Y:S01]  /*6e80*/  @P5 VIADD R3, R4, UR43 ;  /* 0x0000002b04035c36 */ /* 0x000fe20008000000 */
[----:B------:R-:W-:Y:S01]  /*6e90*/  PLOP3.LUT P1, PT, PT, PT, PT, 0x8, 0x80 ;  /* 0x000000000080781c */ /* 0x000fe20003f2e170 */
[----:B------:R-:W-:Y:S01]  /*6ea0*/  BSSY B0, `(.L_x_123) ;  /* 0x000000d000007945 */ /* 0x000fe20003800000 */
[----:B------:R-:W-:Y:S01]  /*6eb0*/  @P5 PLOP3.LUT P1, PT, P6, PT, PT, 0x80, 0x8 ;  /* 0x000000000008581c */ /* 0x000fe2000372f070 */
[C---:B------:R-:W-:Y:S01]  /*6ec0*/  @P5 VIADD R2, R3.reuse, 0x300 ;  /* 0x0000030003025836 */ /* 0x040fe20000000000 */
[----:B------:R-:W-:Y:S01]  /*6ed0*/  CS2R R74, SRZ ;  /* 0x00000000004a7805 */ /* 0x000fe2000001ff00 */
[----:B------:R-:W-:Y:S01]  /*6ee0*/  @P5 VIADD R3, R3, 0x310 ;  /* 0x0000031003035836 */ /* 0x000fe20000000000 */
[----:B------:R-:W-:Y:S02]  /*6ef0*/  CS2R R72, SRZ ;  /* 0x0000000000487805 */ /* 0x000fe4000001ff00 */
[----:B------:R-:W-:Y:S02]  /*6f00*/  CS2R R78, SRZ ;  /* 0x00000000004e7805 */ /* 0x000fe4000001ff00 */
[----:B------:R-:W-:Y:S05]  /*6f10*/  CS2R R76, SRZ ;  /* 0x00000000004c7805 */ /* 0x000fea000001ff00 */
[----:B------:R-:W-:Y:S01]  /*6f20*/  @P1 VIADD R3, R2, 0xfffffff0 ;  /* 0xfffffff002031836 */ /* 0x000fe20000000000 */
[----:B------:R-:W-:Y:S06]  /*6f30*/  @P2 BRA `(.L_x_124) ;  /* 0x00000000000c2947 */ /* 0x000fec0003800000 */
[----:B------:R-:W-:Y:S04]  /*6f40*/  SHF.L.U32 R2, R94, 0x1f, RZ ;  /* 0x0000001f5e027819 */ /* 0x000fe800000006ff */
[----:B------:R-:W2:Y:S02]  /*6f50*/  SYNCS.PHASECHK.TRANS64.TRYWAIT P1, [R5+URZ+0x100], R2 ;  /* 0x00010002050075a7 */ /* 0x000ea400080211ff */
[----:B--2---:R-:W-:Y:S05]  /*6f60*/  @!P1 BRA `(.L_x_125) ;  /* 0x0000004400ac9947 */ /* 0x004fea0003800000 */
.L_x_124:
[----:B------:R-:W-:Y:S05]  /*6f70*/  BSYNC B0 ;  /* 0x0000000000007941 */ /* 0x000fea0003800000 */
.L_x_123:
[----:B------:R-:W-:Y:S01]  /*6f80*/  ISETP.NE.AND P1, PT, R101, RZ, PT ;  /* 0x000000ff6500720c */ /* 0x000fe20003f25270 */
[----:B--2---:R-:W-:Y:S02]  /*6f90*/  VIADD R5, R5, 0x120 ;  /* 0x0000012005057836 */ /* 0x004fe40000000000 */
[----:B------:R-:W-:Y:S03]  /*6fa0*/  VIADD R95, R95, 0x1 ;  /* 0x000000015f5f7836 */ /* 0x000fe60000000000 */
[----:B-1----:R-:W-:Y:S07]  /*6fb0*/  PRMT R0, R0, 0x654, R5 ;  /* 0x0000065400007816 */ /* 0x002fee0000000005 */
[----:B------:R1:W2:Y:S04]  /*6fc0*/  @P1 LDS.128 R72, [R4+UR43+0x300] ;  /* 0x0003002b04481984 */ /* 0x0002a80008000c00 */
[----:B------:R1:W1:Y:S01]  /*6fd0*/  @P1 LDS.128 R76, [R3] ;  /* 0x00000000034c1984 */ /* 0x0002620000000c00 */
[C---:B------:R-:W-:Y:S01]  /*6fe0*/  ISETP.NE.AND P1, PT, R95.reuse, 0x4, PT ;  /* 0x000000045f00780c */ /* 0x040fe20003f25270 */
[----:B------:R-:W-:Y:S01]  /*6ff0*/  @!PT LDS RZ, [RZ] ;  /* 0x00000000fffff984 */ /* 0x000fe20000000800 */
[----:B------:R-:W-:Y:S01]  /*7000*/  @!PT LDS RZ, [RZ] ;  /* 0x00000000fffff984 */ /* 0x000fe20000000800 */
[----:B------:R-:W-:Y:S01]  /*7010*/  @!PT LDS RZ, [RZ] ;  /* 0x00000000fffff984 */ /* 0x000fe20000000800 */
[----:B------:R-:W-:Y:S01]  /*7020*/  @!PT LDS RZ, [RZ] ;  /* 0x00000000fffff984 */ /* 0x000fe20000000800 */
[----:B------:R5:W-:Y:S06]  /*7030*/  MEMBAR.ALL.CTA ;  /* 0x0000000000007992 */ /* 0x000bec0000008000 */
[----:B-----5:R-:W5:Y:S01]  /*7040*/  FENCE.VIEW.ASYNC.S ;  /* 0x00000000000073c6 */ /* 0x020f620000000000 */
[----:B------:R-:W-:Y:S02]  /*7050*/  SEL R5, RZ, 0x1, P1 ;  /* 0x00000001ff057807 */ /* 0x000fe40000800000 */
[----:B------:R-:W-:Y:S02]  /*7060*/  SEL R95, R95, RZ, P1 ;  /* 0x000000ff5f5f7207 */ /* 0x000fe40000800000 */
[----:B------:R-:W-:Y:S01]  /*7070*/  LOP3.LUT R94, R94, R5, RZ, 0x3c, !PT ;  /* 0x000000055e5e7212 */ /* 0x000fe200078e3cff */
[----:B-----5:R1:W-:Y:S06]  /*7080*/  SYNCS.ARRIVE.TRANS64.RED.A1T0 RZ, [R0+URZ], RZ ;  /* 0x000000ff00ff79a7 */ /* 0x0203ec00081004ff */
.L_x_122:
[----:B------:R-:W-:Y:S05]  /*7090*/  BSYNC B1 ;  /* 0x0000000000017941 */ /* 0x000fea0003800000 */
.L_x_121:
[----:B-1----:R-:W-:Y:S04]  /*70a0*/  SHF.R.U32.HI R0, RZ, 0x15, R39 ;  /* 0x00000015ff007819 */ /* 0x002fe80000011627 */
[----:B------:R-:W-:Y:S01]  /*70b0*/  LOP3.LUT P1, RZ, R0, 0x3, R91, 0x48, !PT ;  /* 0x0000000300ff7812 */ /* 0x000fe2000782485b */
[----:B------:R-:W-:Y:S01]  /*70c0*/  @!UPT UIADD3 URZ, UPT, UPT, URZ, URZ, URZ ;  /* 0x000000fffffff290 */ /* 0x000fe2000fffe0ff */
[----:B---3--:R-:W-:Y:S11]  /*70d0*/  @P0 BRA `(.L_x_126) ;  /* 0x0000000000080947 */ /* 0x008ff60003800000 */
[----:B------:R-:W1:Y:S02]  /*70e0*/  SYNCS.PHASECHK.TRANS64.TRYWAIT P0, [R92+URZ+0x170], R7 ;  /* 0x000170075c0075a7 */ /* 0x000e6400080011ff */
[----:B-1----:R-:W-:Y:S05]  /*70f0*/  @!P0 BRA `(.L_x_127) ;  /* 0x00000044005c8947 */ /* 0x002fea0003800000 */
.L_x_126:
[----:B------:R-:W-:Y:S05]  /*7100*/  @!P1 BRA `(.L_x_128) ;  /* 0x0000000000409947 */ /* 0x000fea0003800000 */
[----:B------:R-:W3:Y:S01]  /*7110*/  LDCU.64 UR8, c[0x4][0x78] ;  /* 0x01000f00ff0877ac */ /* 0x000ee20008000a00 */
[----:B------:R-:W-:Y:S01]  /*7120*/  MOV R3, 0x0 ;  /* 0x0000000000037802 */ /* 0x000fe20000000f00 */
[----:B------:R-:W-:Y:S02]  /*7130*/  HFMA2 R12, -RZ, RZ, 0, 5.9604644775390625e-08 ;  /* 0x00000001ff0c7431 */ /* 0x000fe400000001ff */
[----:B------:R-:W-:Y:S02]  /*7140*/  IMAD.MOV.U32 R8, RZ, RZ, 0x192 ;  /* 0x00000192ff087424 */ /* 0x000fe400078e00ff */
[----:B------:R-:W-:Y:S01]  /*7150*/  IMAD.MOV.U32 R13, RZ, RZ, RZ ;  /* 0x000000ffff0d7224 */ /* 0x000fe200078e00ff */
[----:B------:R-:W1:Y:S01]  /*7160*/  LDCU.64 UR6, c[0x4][0x80] ;  /* 0x01001000ff0677ac */ /* 0x000e620008000a00 */
[----:B------:R-:W2:Y:S01]  /*7170*/  LDC.64 R2, c[0x4][R3] ;  /* 0x0100000003027b82 */ /* 0x000ea20000000a00 */
[----:B------:R-:W5:Y:S01]  /*7180*/  LDCU.64 UR4, c[0x4][0x18] ;  /* 0x01000300ff0477ac */ /* 0x000f620008000a00 */
[----:B---3--:R-:W-:Y:S01]  /*7190*/  MOV R5, UR9 ;  /* 0x0000000900057c02 */ /* 0x008fe20008000f00 */
[----:B------:R-:W-:Y:S01]  /*71a0*/  IMAD.U32 R4, RZ, RZ, UR8 ;  /* 0x00000008ff047e24 */ /* 0x000fe2000f8e00ff */
[----:B-1----:R-:W-:Y:S01]  /*71b0*/  MOV R7, UR7 ;  /* 0x0000000700077c02 */ /* 0x002fe20008000f00 */
[----:B------:R-:W-:Y:S01]  /*71c0*/  IMAD.U32 R6, RZ, RZ, UR6 ;  /* 0x00000006ff067e24 */ /* 0x000fe2000f8e00ff */
[----:B-----5:R-:W-:Y:S01]  /*71d0*/  MOV R11, UR5 ;  /* 0x00000005000b7c02 */ /* 0x020fe20008000f00 */
[----:B------:R-:W-:Y:S02]  /*71e0*/  IMAD.U32 R10, RZ, RZ, UR4 ;  /* 0x00000004ff0a7e24 */ /* 0x000fe4000f8e00ff */
[----:B------:R-:W-:Y:S07]  /*71f0*/  LEPC R20, `(.L_x_128) ;  /* 0x000000001014794e */ /* 0x000fee0000000000 */
[----:B--2-4-:R-:W-:Y:S05]  /*7200*/  CALL.ABS.NOINC R2 ;  /* 0x0000000002007343 */ /* 0x014fea0003c00000 */
.L_x_128:
[-C--:B--2---:R-:W-:Y:S01]  /*7210*/  F2FP.F16.E4M3.UNPACK_B R42, R72.reuse ;  /* 0x00000048ff2a723e */ /* 0x084fe200020006ff */
[----:B------:R-:W-:Y:S05]  /*7220*/  WARPSYNC.ALL ;  /* 0x0000000000007948 */ /* 0x000fea0003800000 */
[----:B------:R-:W-:Y:S01]  /*7230*/  R2UR UR4, R39 ;  /* 0x00000000270472ca */ /* 0x000fe200000e0000 */
[--C-:B------:R-:W-:Y:S01]  /*7240*/  HADD2.F32 R40, -RZ, R42.reuse.H0_H0 ;  /* 0x2000002aff287230 */ /* 0x100fe20000004100 */
[----:B------:R-:W-:Y:S01]  /*7250*/  F2FP.F16.E4M3.UNPACK_B R43, R72.H1 ;  /* 0x00000048ff2b723e */ /* 0x000fe200030006ff */
[----:B------:R-:W-:Y:S01]  /*7260*/  HADD2.F32 R42, -RZ, R42.H1_H1 ;  /* 0x3000002aff2a7230 */ /* 0x000fe20000004100 */
[-C--:B------:R-:W-:Y:S01]  /*7270*/  F2FP.F16.E4M3.UNPACK_B R45, R73.reuse ;  /* 0x00000049ff2d723e */ /* 0x080fe200020006ff */
[----:B------:R-:W-:Y:S01]  /*7280*/  BSSY.RECONVERGENT B0, `(.L_x_129) ;  /* 0x000009e000007945 */ /* 0x000fe20003800200 */
[----:B------:R-:W-:Y:S01]  /*7290*/  F2FP.F16.E4M3.UNPACK_B R47, R73.H1 ;  /* 0x00000049ff2f723e */ /* 0x000fe200030006ff */
[--C-:B------:R-:W-:Y:S01]  /*72a0*/  HADD2.F32 R44, -RZ, R43.reuse.H0_H0 ;  /* 0x2000002bff2c7230 */ /* 0x100fe20000004100 */
[-C--:B------:R-:W-:Y:S01]  /*72b0*/  F2FP.F16.E4M3.UNPACK_B R49, R74.reuse ;  /* 0x0000004aff31723e */ /* 0x080fe200020006ff */
[----:B------:R-:W-:Y:S01]  /*72c0*/  HADD2.F32 R46, -RZ, R43.H1_H1 ;  /* 0x3000002bff2e7230 */ /* 0x000fe20000004100 */
[----:B------:R-:W-:Y:S01]  /*72d0*/  F2FP.F16.E4M3.UNPACK_B R51, R74.H1 ;  /* 0x0000004aff33723e */ /* 0x000fe200030006ff */
[--C-:B------:R-:W-:Y:S01]  /*72e0*/  HADD2.F32 R43, -RZ, R45.reuse.H0_H0 ;  /* 0x2000002dff2b7230 */ /* 0x100fe20000004100 */
[-C--:B------:R-:W-:Y:S01]  /*72f0*/  F2FP.F16.E4M3.UNPACK_B R53, R75.reuse ;  /* 0x0000004bff35723e */ /* 0x080fe200020006ff */
[----:B-1----:R-:W4:Y:S01]  /*7300*/  LDTM.x32 R4, tmem[UR4] ;  /* 0x00000004000479ee */ /* 0x002f2200082c0000 */
[----:B------:R-:W-:Y:S01]  /*7310*/  F2FP.F16.E4M3.UNPACK_B R55, R75.H1 ;  /* 0x0000004bff37723e */ /* 0x000fe200030006ff */
[----:B------:R-:W-:Y:S01]  /*7320*/  HADD2.F32 R48, -RZ, R45.H1_H1 ;  /* 0x3000002dff307230 */ /* 0x000fe20000004100 */
[-C--:B------:R-:W-:Y:S01]  /*7330*/  F2FP.F16.E4M3.UNPACK_B R57, R76.reuse ;  /* 0x0000004cff39723e */ /* 0x080fe200020006ff */
[----:B------:R-:W-:Y:S01]  /*7340*/  HADD2.F32 R52, -RZ, R49.H1_H1 ;  /* 0x30000031ff347230 */ /* 0x000fe20000004100 */
[----:B------:R-:W-:Y:S01]  /*7350*/  IADD3 R113, PT, PT, R88, UR43, RZ ;  /* 0x0000002b58717c10 */ /* 0x000fe2000fffe0ff */
[----:B------:R-:W-:Y:S01]  /*7360*/  HADD2.F32 R56, -RZ, R53.H1_H1 ;  /* 0x30000035ff387230 */ /* 0x000fe20000004100 */
[----:B------:R-:W-:Y:S01]  /*7370*/  MOV R102, 0x10 ;  /* 0x0000001000667802 */ /* 0x000fe20000000f00 */
[----:B------:R-:W-:Y:S01]  /*7380*/  HADD2.F32 R60, -RZ, R57.H1_H1 ;  /* 0x30000039ff3c7230 */ /* 0x000fe20000004100 */
[----:B------:R-:W-:Y:S01]  /*7390*/  LOP3.LUT P5, RZ, R89, 0x80, RZ, 0xc0, !PT ;  /* 0x0000008059ff7812 */ /* 0x000fe200078ac0ff */
[--C-:B------:R-:W-:Y:S01]  /*73a0*/  HADD2.F32 R45, -RZ, R47.reuse.H0_H0 ;  /* 0x2000002fff2d7230 */ /* 0x100fe20000004100 */
[----:B------:R-:W-:Y:S01]  /*73b0*/  F2FP.F16.E4M3.UNPACK_B R59, R76.H1 ;  /* 0x0000004cff3b723e */ /* 0x000fe200030006ff */
[----:B------:R-:W-:Y:S01]  /*73c0*/  HADD2.F32 R50, -RZ, R47.H1_H1 ;  /* 0x3000002fff327230 */ /* 0x000fe20000004100 */
[----:B------:R-:W-:Y:S01]  /*73d0*/  SEL R102, R102, 0xfffffff0, !P5 ;  /* 0xfffffff066667807 */ /* 0x000fe20006800000 */
[----:B------:R-:W-:Y:S01]  /*73e0*/  HADD2.F32 R47, -RZ, R49.H0_H0 ;  /* 0x20000031ff2f7230 */ /* 0x000fe20000004100 */
[-C--:B------:R-:W-:Y:S01]  /*73f0*/  F2FP.F16.E4M3.UNPACK_B R61, R77.reuse ;  /* 0x0000004dff3d723e */ /* 0x080fe200020006ff */
[--C-:B------:R-:W-:Y:S01]  /*7400*/  HADD2.F32 R49, -RZ, R51.reuse.H0_H0 ;  /* 0x20000033ff317230 */ /* 0x100fe20000004100 */
[----:B------:R-:W-:Y:S01]  /*7410*/  IADD3 R100, PT, PT, R113, R102, RZ ;  /* 0x0000006671647210 */ /* 0x000fe20007ffe0ff */
[----:B------:R-:W-:Y:S01]  /*7420*/  HADD2.F32 R54, -RZ, R51.H1_H1 ;  /* 0x30000033ff367230 */ /* 0x000fe20000004100 */
[----:B------:R-:W-:Y:S01]  /*7430*/  F2FP.F16.E4M3.UNPACK_B R63, R77.H1 ;  /* 0x0000004dff3f723e */ /* 0x000fe200030006ff */
[----:B------:R-:W-:Y:S01]  /*7440*/  HADD2.F32 R51, -RZ, R53.H0_H0 ;  /* 0x20000035ff337230 */ /* 0x000fe20000004100 */
[-C--:B------:R-:W-:Y:S01]  /*7450*/  F2FP.F16.E4M3.UNPACK_B R65, R78.reuse ;  /* 0x0000004eff41723e */ /* 0x080fe200020006ff */
[----:B------:R-:W-:Y:S01]  /*7460*/  HADD2.F32 R64, -RZ, R61.H1_H1 ;  /* 0x3000003dff407230 */ /* 0x000fe20000004100 */
[----:B------:R-:W-:Y:S01]  /*7470*/  F2FP.F16.E4M3.UNPACK_B R67, R78.H1 ;  /* 0x0000004eff43723e */ /* 0x000fe200030006ff */
[C---:B----4-:R-:W-:Y:S01]  /*7480*/  FMUL R0, R38.reuse, R4 ;  /* 0x0000000426007220 */ /* 0x050fe20000400000 */
[C---:B------:R-:W-:Y:S01]  /*7490*/  FMUL R2, R38.reuse, R5 ;  /* 0x0000000526027220 */ /* 0x040fe20000400000 */
[C---:B------:R-:W-:Y:S01]  /*74a0*/  FMUL R4, R38.reuse, R8 ;  /* 0x0000000826047220 */ /* 0x040fe20000400000 */
[C---:B------:R-:W-:Y:S01]  /*74b0*/  FMUL R5, R38.reuse, R9 ;  /* 0x0000000926057220 */ /* 0x040fe20000400000 */
[C---:B------:R-:W-:Y:S01]  /*74c0*/  FFMA R0, R41.reuse, R40, R0 ;  /* 0x0000002829007223 */ /* 0x040fe20000000000 */
[C---:B------:R-:W-:Y:S01]  /*74d0*/  FFMA R2, R41.reuse, R42, R2 ;  /* 0x0000002a29027223 */ /* 0x040fe20000000002 */
[C---:B------:R-:W-:Y:S01]  /*74e0*/  FMUL R8, R38.reuse, R12 ;  /* 0x0000000c26087220 */ /* 0x040fe20000400000 */
[C---:B------:R-:W-:Y:S01]  /*74f0*/  FMUL R9, R38.reuse, R13 ;  /* 0x0000000d26097220 */ /* 0x040fe20000400000 */
[C---:B------:R-:W-:Y:S01]  /*7500*/  FMUL R12, R38.reuse, R16 ;  /* 0x00000010260c7220 */ /* 0x040fe20000400000 */
[C---:B------:R-:W-:Y:S01]  /*7510*/  FMUL R13, R38.reuse, R17 ;  /* 0x00000011260d7220 */ /* 0x040fe20000400000 */
[C---:B------:R-:W-:Y:S01]  /*7520*/  FMUL R16, R38.reuse, R20 ;  /* 0x0000001426107220 */ /* 0x040fe20000400000 */
[C---:B------:R-:W-:Y:S01]  /*7530*/  FMUL R17, R38.reuse, R21 ;  /* 0x0000001526117220 */ /* 0x040fe20000400000 */
[C---:B------:R-:W-:Y:S01]  /*7540*/  FMUL R20, R38.reuse, R24 ;  /* 0x0000001826147220 */ /* 0x040fe20000400000 */
[C---:B------:R-:W-:Y:S01]  /*7550*/  FMUL R21, R38.reuse, R25 ;  /* 0x0000001926157220 */ /* 0x040fe20000400000 */
[----:B------:R-:W-:Y:S02]  /*7560*/  HADD2.F32 R68, -RZ, R65.H1_H1 ;  /* 0x30000041ff447230 */ /* 0x000fe40000004100 */
[C---:B------:R-:W-:Y:S01]  /*7570*/  FMUL R24, R38.reuse, R28 ;  /* 0x0000001c26187220 */ /* 0x040fe20000400000 */
[C---:B------:R-:W-:Y:S01]  /*7580*/  FMUL R25, R38.reuse, R29 ;  /* 0x0000001d26197220 */ /* 0x040fe20000400000 */
[C---:B------:R-:W-:Y:S01]  /*7590*/  FMUL R28, R38.reuse, R32 ;  /* 0x00000020261c7220 */ /* 0x040fe20000400000 */
[C---:B------:R-:W-:Y:S01]  /*75a0*/  FMUL R29, R38.reuse, R33 ;  /* 0x00000021261d7220 */ /* 0x040fe20000400000 */
[C---:B------:R-:W-:Y:S01]  /*75b0*/  FMUL R3, R38.reuse, R6 ;  /* 0x0000000626037220 */ /* 0x040fe20000400000 */
[C---:B------:R-:W-:Y:S01]  /*75c0*/  FMUL R7, R38.reuse, R7 ;  /* 0x0000000726077220 */ /* 0x040fe20000400000 */
[C---:B------:R-:W-:Y:S01]  /*75d0*/  FMUL R6, R38.reuse, R10 ;  /* 0x0000000a26067220 */ /* 0x040fe20000400000 */
[-C--:B------:R-:W-:Y:S01]  /*75e0*/  F2FP.F16.E4M3.UNPACK_B R40, R79.reuse ;  /* 0x0000004fff28723e */ /* 0x080fe200020006ff */
[C---:B------:R-:W-:Y:S01]  /*75f0*/  FFMA R3, R41.reuse, R44, R3 ;  /* 0x0000002c29037223 */ /* 0x040fe20000000003 */
[C---:B------:R-:W-:Y:S01]  /*7600*/  FFMA R7, R41.reuse, R46, R7 ;  /* 0x0000002e29077223 */ /* 0x040fe20000000007 */
[----:B------:R-:W-:Y:S01]  /*7610*/  F2FP.F16.E4M3.UNPACK_B R42, R79.H1 ;  /* 0x0000004fff2a723e */ /* 0x000fe200030006ff */
[C---:B------:R-:W-:Y:S01]  /*7620*/  FFMA R4, R41.reuse, R43, R4 ;  /* 0x0000002b29047223 */ /* 0x040fe20000000004 */
[----:B------:R-:W-:Y:S01]  /*7630*/  FFMA R5, R41, R48, R5 ;  /* 0x0000003029057223 */ /* 0x000fe20000000005 */
[----:B------:R-:W-:Y:S01]  /*7640*/  ISETP.NE.AND P0, PT, R99, RZ, PT ;  /* 0x000000ff6300720c */ /* 0x000fe20003f05270 */
[----:B------:R-:W-:Y:S01]  /*7650*/  FFMA R6, R41, R45, R6 ;  /* 0x0000002d29067223 */ /* 0x000fe20000000006 */
[----:B------:R-:W-:Y:S01]  /*7660*/  F2FP.SATFINITE.E4M3.F32.PACK_AB_MERGE_C R105, R7, R3, RZ ;  /* 0x000000030769723e */ /* 0x000fe200048070ff */
[C---:B------:R-:W-:Y:S01]  /*7670*/  FMUL R11, R38.reuse, R11 ;  /* 0x0000000b260b7220 */ /* 0x040fe20000400000 */
[C---:B------:R-:W-:Y:S01]  /*7680*/  FMUL R10, R38.reuse, R14 ;  /* 0x0000000e260a7220 */ /* 0x040fe20000400000 */
[----:B------:R-:W-:Y:S01]  /*7690*/  FMUL R15, R38, R15 ;  /* 0x0000000f260f7220 */ /* 0x000fe20000400000 */
[----:B------:R-:W-:Y:S01]  /*76a0*/  F2FP.SATFINITE.E4M3.F32.PACK_AB_MERGE_C R104, R2, R0, R105 ;  /* 0x000000000268723e */ /* 0x000fe20004807069 */
[C---:B------:R-:W-:Y:S01]  /*76b0*/  FFMA R11, R41.reuse, R50, R11 ;  /* 0x00000032290b7223 */ /* 0x040fe2000000000b */
[----:B------:R-:W-:Y:S01]  /*76c0*/  FFMA R8, R41, R47, R8 ;  /* 0x0000002f29087223 */ /* 0x000fe20000000008 */
[----:B------:R-:W-:Y:S01]  /*76d0*/  ISETP.NE.AND P6, PT, R103, RZ, PT ;  /* 0x000000ff6700720c */ /* 0x000fe20003fc5270 */
[----:B------:R-:W-:Y:S01]  /*76e0*/  FFMA R9, R41, R52, R9 ;  /* 0x0000003429097223 */ /* 0x000fe20000000009 */
[--C-:B------:R-:W-:Y:S01]  /*76f0*/  HADD2.F32 R53, -RZ, R55.reuse.H0_H0 ;  /* 0x20000037ff357230 */ /* 0x100fe20000004100 */
[----:B------:R-:W-:Y:S01]  /*7700*/  F2FP.SATFINITE.E4M3.F32.PACK_AB_MERGE_C R105, R11, R6, RZ ;  /* 0x000000060b69723e */ /* 0x000fe200048070ff */
[C---:B------:R-:W-:Y:S01]  /*7710*/  FFMA R10, R41.reuse, R49, R10 ;  /* 0x00000031290a7223 */ /* 0x040fe2000000000a */
[C---:B------:R-:W-:Y:S01]  /*7720*/  FFMA R15, R41.reuse, R54, R15 ;  /* 0x00000036290f7223 */ /* 0x040fe2000000000f */
[----:B------:R-:W-:Y:S01]  /*7730*/  FFMA R12, R41, R51, R12 ;  /* 0x00000033290c7223 */ /* 0x000fe2000000000c */
[----:B------:R-:W-:Y:S01]  /*7740*/  F2FP.SATFINITE.E4M3.F32.PACK_AB_MERGE_C R105, R5, R4, R105 ;  /* 0x000000040569723e */ /* 0x000fe20004807069 */
[----:B------:R-:W-:Y:S01]  /*7750*/  FFMA R13, R41, R56, R13 ;  /* 0x00000038290d7223 */ /* 0x000fe2000000000d */
[----:B------:R-:W-:Y:S01]  /*7760*/  HADD2.F32 R58, -RZ, R55.H1_H1 ;  /* 0x30000037ff3a7230 */ /* 0x000fe20000004100 */
[----:B------:R-:W-:Y:S01]  /*7770*/  F2FP.SATFINITE.E4M3.F32.PACK_AB_MERGE_C R106, R15, R10, RZ ;  /* 0x0000000a0f6a723e */ /* 0x000fe200048070ff */
[----:B------:R-:W-:Y:S02]  /*7780*/  HADD2.F32 R55, -RZ, R57.H0_H0 ;  /* 0x20000039ff377230 */ /* 0x000fe40000004100 */
[C---:B------:R-:W-:Y:S01]  /*7790*/  FMUL R14, R38.reuse, R18 ;  /* 0x00000012260e7220 */ /* 0x040fe20000400000 */
[C---:B------:R-:W-:Y:S01]  /*77a0*/  FMUL R19, R38.reuse, R19 ;  /* 0x0000001326137220 */ /* 0x040fe20000400000 */
[--C-:B------:R-:W-:Y:S02]  /*77b0*/  HADD2.F32 R57, -RZ, R59.reuse.H0_H0 ;  /* 0x2000003bff397230 */ /* 0x100fe40000004100 */
[C---:B------:R-:W-:Y:S01]  /*77c0*/  FMUL R18, R38.reuse, R22 ;  /* 0x0000001626127220 */ /* 0x040fe20000400000 */
[C---:B------:R-:W-:Y:S01]  /*77d0*/  FFMA R14, R41.reuse, R53, R14 ;  /* 0x00000035290e7223 */ /* 0x040fe2000000000e */
[----:B------:R-:W-:Y:S02]  /*77e0*/  HADD2.F32 R62, -RZ, R59.H1_H1 ;  /* 0x3000003bff3e7230 */ /* 0x000fe40000004100 */
[C---:B------:R-:W-:Y:S01]  /*77f0*/  FFMA R19, R41.reuse, R58, R19 ;  /* 0x0000003a29137223 */ /* 0x040fe20000000013 */
[----:B------:R-:W-:Y:S02]  /*7800*/  HADD2.F32 R59, -RZ, R61.H0_H0 ;  /* 0x2000003dff3b7230 */ /* 0x000fe40000004100 */
[C---:B------:R-:W-:Y:S01]  /*7810*/  FMUL R23, R38.reuse, R23 ;  /* 0x0000001726177220 */ /* 0x040fe20000400000 */
[C---:B------:R-:W-:Y:S01]  /*7820*/  FFMA R16, R41.reuse, R55, R16 ;  /* 0x0000003729107223 */ /* 0x040fe20000000010 */
[C---:B------:R-:W-:Y:S01]  /*7830*/  FFMA R17, R41.reuse, R60, R17 ;  /* 0x0000003c29117223 */ /* 0x040fe20000000011 */
[--C-:B------:R-:W-:Y:S02]  /*7840*/  HADD2.F32 R61, -RZ, R63.reuse.H0_H0 ;  /* 0x2000003fff3d7230 */ /* 0x100fe40000004100 */
[C---:B------:R-:W-:Y:S01]  /*7850*/  FFMA R18, R41.reuse, R57, R18 ;  /* 0x0000003929127223 */ /* 0x040fe20000000012 */
[----:B------:R-:W-:Y:S02]  /*7860*/  HADD2.F32 R66, -RZ, R63.H1_H1 ;  /* 0x3000003fff427230 */ /* 0x000fe40000004100 */
[C---:B------:R-:W-:Y:S01]  /*7870*/  FMUL R22, R38.reuse, R26 ;  /* 0x0000001a26167220 */ /* 0x040fe20000400000 */
[----:B------:R-:W-:Y:S02]  /*7880*/  HADD2.F32 R63, -RZ, R65.H0_H0 ;  /* 0x20000041ff3f7230 */ /* 0x000fe40000004100 */
[C---:B------:R-:W-:Y:S01]  /*7890*/  FFMA R23, R41.reuse, R62, R23 ;  /* 0x0000003e29177223 */ /* 0x040fe20000000017 */
[C---:B------:R-:W-:Y:S01]  /*78a0*/  FMUL R27, R38.reuse, R27 ;  /* 0x0000001b261b7220 */ /* 0x040fe20000400000 */
[C---:B------:R-:W-:Y:S01]  /*78b0*/  FFMA R20, R41.reuse, R59, R20 ;  /* 0x0000003b29147223 */ /* 0x040fe20000000014 */
[C---:B------:R-:W-:Y:S01]  /*78c0*/  FFMA R21, R41.reuse, R64, R21 ;  /* 0x0000004029157223 */ /* 0x040fe20000000015 */
[--C-:B------:R-:W-:Y:S02]  /*78d0*/  HADD2.F32 R65, -RZ, R67.reuse.H0_H0 ;  /* 0x20000043ff417230 */ /* 0x100fe40000004100 */
[C---:B------:R-:W-:Y:S01]  /*78e0*/  FFMA R22, R41.reuse, R61, R22 ;  /* 0x0000003d29167223 */ /* 0x040fe20000000016 */
[----:B------:R-:W-:Y:S02]  /*78f0*/  HADD2.F32 R70, -RZ, R67.H1_H1 ;  /* 0x30000043ff467230 */ /* 0x000fe40000004100 */
[C---:B------:R-:W-:Y:S01]  /*7900*/  FMUL R26, R38.reuse, R30 ;  /* 0x0000001e261a7220 */ /* 0x040fe20000400000 */
[--C-:B------:R-:W-:Y:S02]  /*7910*/  HADD2.F32 R67, -RZ, R40.reuse.H0_H0 ;  /* 0x20000028ff437230 */ /* 0x100fe40000004100 */
[C---:B------:R-:W-:Y:S01]  /*7920*/  FFMA R27, R41.reuse, R66, R27 ;  /* 0x00000042291b7223 */ /* 0x040fe2000000001b */
[C---:B------:R-:W-:Y:S01]  /*7930*/  FMUL R31, R38.reuse, R31 ;  /* 0x0000001f261f7220 */ /* 0x040fe20000400000 */
[C---:B------:R-:W-:Y:S01]  /*7940*/  FFMA R24, R41.reuse, R63, R24 ;  /* 0x0000003f29187223 */ /* 0x040fe20000000018 */
[----:B------:R-:W-:Y:S02]  /*7950*/  HADD2.F32 R40, -RZ, R40.H1_H1 ;  /* 0x30000028ff287230 */ /* 0x000fe40000004100 */
[C---:B------:R-:W-:Y:S01]  /*7960*/  FFMA R25, R41.reuse, R68, R25 ;  /* 0x0000004429197223 */ /* 0x040fe20000000019 */
[--C-:B------:R-:W-:Y:S02]  /*7970*/  HADD2.F32 R69, -RZ, R42.reuse.H0_H0 ;  /* 0x2000002aff457230 */ /* 0x100fe40000004100 */
[C---:B------:R-:W-:Y:S01]  /*7980*/  FFMA R26, R41.reuse, R65, R26 ;  /* 0x00000041291a7223 */ /* 0x040fe2000000001a */
[----:B------:R-:W-:Y:S02]  /*7990*/  HADD2.F32 R42, -RZ, R42.H1_H1 ;  /* 0x3000002aff2a7230 */ /* 0x000fe40000004100 */
[C---:B------:R-:W-:Y:S01]  /*79a0*/  FMUL R30, R38.reuse, R34 ;  /* 0x00000022261e7220 */ /* 0x040fe20000400000 */
[----:B------:R-:W-:Y:S01]  /*79b0*/  FFMA R31, R41, R70, R31 ;  /* 0x00000046291f7223 */ /* 0x000fe2000000001f */
[----:B------:R-:W-:Y:S01]  /*79c0*/  FMUL R35, R38, R35 ;  /* 0x0000002326237220 */ /* 0x000fe20000400000 */
[----:B------:R-:W-:Y:S01]  /*79d0*/  F2FP.SATFINITE.E4M3.F32.PACK_AB_MERGE_C R107, R19, R14, RZ ;  /* 0x0000000e136b723e */ /* 0x000fe200048070ff */
[C---:B------:R-:W-:Y:S01]  /*79e0*/  FFMA R28, R41.reuse, R67, R28 ;  /* 0x00000043291c7223 */ /* 0x040fe2000000001c */
[C---:B------:R-:W-:Y:S01]  /*79f0*/  FFMA R29, R41.reuse, R40, R29 ;  /* 0x00000028291d7223 */ /* 0x040fe2000000001d */
[C---:B------:R-:W-:Y:S01]  /*7a00*/  FFMA R30, R41.reuse, R69, R30 ;  /* 0x00000045291e7223 */ /* 0x040fe2000000001e */
[----:B------:R-:W-:Y:S01]  /*7a10*/  FFMA R35, R41, R42, R35 ;  /* 0x0000002a29237223 */ /* 0x000fe20000000023 */
[----:B------:R-:W-:Y:S02]  /*7a20*/  F2FP.SATFINITE.E4M3.F32.PACK_AB_MERGE_C R106, R9, R8, R106 ;  /* 0x00000008096a723e */ /* 0x000fe4000480706a */
[----:B------:R-:W-:Y:S02]  /*7a30*/  F2FP.SATFINITE.E4M3.F32.PACK_AB_MERGE_C R107, R13, R12, R107 ;  /* 0x0000000c0d6b723e */ /* 0x000fe4000480706b */
[----:B------:R-:W-:Y:S02]  /*7a40*/  F2FP.SATFINITE.E4M3.F32.PACK_AB_MERGE_C R108, R23, R18, RZ ;  /* 0x00000012176c723e */ /* 0x000fe400048070ff */
[----:B------:R-:W-:Y:S01]  /*7a50*/  F2FP.SATFINITE.E4M3.F32.PACK_AB_MERGE_C R109, R27, R22, RZ ;  /* 0x000000161b6d723e */ /* 0x000fe200048070ff */
[----:B------:R1:W-:Y:S01]  /*7a60*/  STS.128 [R88+UR43+0x4300], R104 ;  /* 0x0043006858007988 */ /* 0x0003e20008000c2b */
[----:B------:R-:W-:Y:S02]  /*7a70*/  F2FP.SATFINITE.E4M3.F32.PACK_AB_MERGE_C R112, R31, R26, RZ ;  /* 0x0000001a1f70723e */ /* 0x000fe400048070ff */
[----:B------:R-:W-:Y:S02]  /*7a80*/  F2FP.SATFINITE.E4M3.F32.PACK_AB_MERGE_C R114, R35, R30, RZ ;  /* 0x0000001e2372723e */ /* 0x000fe400048070ff */
[----:B------:R-:W-:Y:S02]  /*7a90*/  F2FP.SATFINITE.E4M3.F32.PACK_AB_MERGE_C R108, R17, R16, R108 ;  /* 0x00000010116c723e */ /* 0x000fe4000480706c */
[----:B------:R-:W-:Y:S02]  /*7aa0*/  F2FP.SATFINITE.E4M3.F32.PACK_AB_MERGE_C R109, R21, R20, R109 ;  /* 0x00000014156d723e */ /* 0x000fe4000480706d */
[----:B------:R-:W-:Y:S02]  /*7ab0*/  F2FP.SATFINITE.E4M3.F32.PACK_AB_MERGE_C R110, R25, R24, R112 ;  /* 0x00000018196e723e */ /* 0x000fe40004807070 */
[----:B------:R-:W-:Y:S02]  /*7ac0*/  F2FP.SATFINITE.E4M3.F32.PACK_AB_MERGE_C R111, R29, R28, R114 ;  /* 0x0000001c1d6f723e */ /* 0x000fe40004807072 */
[----:B------:R-:W-:Y:S02]  /*7ad0*/  LEA R112, R95, UR43, 0x3 ;  /* 0x0000002b5f707c11 */ /* 0x000fe4000f8e18ff */
[----:B------:R-:W-:Y:S01]  /*7ae0*/  @P6 SHF.L.U32 R113, R94, 0x1f, RZ ;  /* 0x0000001f5e716819 */ /* 0x000fe200000006ff */
[----:B------:R1:W-:Y:S01]  /*7af0*/  STS.128 [R100+0x4300], R108 ;  /* 0x0043006c64007388 */ /* 0x0003e20000000c00 */
[----:B------:R-:W-:Y:S01]  /*7b00*/  @!PT LDS RZ, [RZ] ;  /* 0x00000000fffff984 */ /* 0x000fe20000000800 */
[----:B------:R-:W-:Y:S01]  /*7b10*/  @!PT LDS RZ, [RZ] ;  /* 0x00000000fffff984 */ /* 0x000fe20000000800 */
[----:B------:R-:W-:Y:S01]  /*7b20*/  @!PT LDS RZ, [RZ] ;  /* 0x00000000fffff984 */ /* 0x000fe20000000800 */
[----:B------:R-:W-:Y:S01]  /*7b30*/  @!PT LDS RZ, [RZ] ;  /* 0x00000000fffff984 */ /* 0x000fe20000000800 */
[----:B------:R2:W-:Y:S07]  /*7b40*/  MEMBAR.ALL.CTA ;  /* 0x0000000000007992 */ /* 0x0005ee0000008000 */
[----:B--2---:R-:W2:Y:S02]  /*7b50*/  FENCE.VIEW.ASYNC.S ;  /* 0x00000000000073c6 */ /* 0x004ea40000000000 */
[----:B--2---:R-:W-:Y:S06]  /*7b60*/  BAR.SYNC.DEFER_BLOCKING 0x1, 0x80 ;  /* 0x0042000000007b1d */ /* 0x004fec0000010000 */
[----:B------:R-:W-:Y:S05]  /*7b70*/  @P0 BRA `(.L_x_130) ;  /* 0x0000000000380947 */ /* 0x000fea0003800000 */
[----:B------:R-:W-:Y:S01]  /*7b80*/  UIADD3 UR4, UPT, UPT, UR43, 0x4300, URZ ;  /* 0x000043002b047890 */ /* 0x000fe2000fffe0ff */
[----:B------:R-:W-:Y:S01]  /*7b90*/  UMOV UR51, UR36 ;  /* 0x0000002400337c82 */ /* 0x000fe20008000000 */
[----:B------:R-:W-:Y:S02]  /*7ba0*/  UIADD3 UR9, UPT, UPT, UR49, 0x80, URZ ;  /* 0x0000008031097890 */ /* 0x000fe4000fffe0ff */
[----:B------:R-:W-:Y:S02]  /*7bb0*/  UIADD3 UR8, UPT, UPT, UR43, 0x4b00, URZ ;  /* 0x00004b002b087890 */ /* 0x000fe4000fffe0ff */
[----:B------:R-:W-:Y:S01]  /*7bc0*/  MOV R98, UR4 ;  /* 0x0000000400627c02 */ /* 0x000fe20008000f00 */
[----:B------:R-:W-:Y:S01]  /*7bd0*/  UIADD3 UR4, UP0, UPT, UR60, 0x680, URZ ;  /* 0x000006803c047890 */ /* 0x000fe2000ff1e0ff */
[----:B------:R-:W-:Y:S02]  /*7be0*/  UMOV UR10, UR50 ;  /* 0x00000032000a7c82 */ /* 0x000fe40008000000 */
[----:B------:R-:W-:Y:S01]  /*7bf0*/  R2UR UR48, R98 ;  /* 0x00000000623072ca */ /* 0x000fe200000e0000 */
[----:B------:R-:W-:Y:S01]  /*7c00*/  UIADD3.X UR5, UPT, UPT, URZ, UR61, URZ, UP0, !UPT ;  /* 0x0000003dff057290 */ /* 0x000fe200087fe4ff */
[----:B------:R-:W-:Y:S11]  /*7c10*/  UMOV UR11, UR36 ;  /* 0x00000024000b7c82 */ /* 0x000ff60008000000 */
[----:B------:R2:W-:Y:S01]  /*7c20*/  UTMASTG.3D [UR48], [UR4] ;  /* 0x00000030040073b5 */ /* 0x0005e20008010000 */
[----:B------:R2:W-:Y:S01]  /*7c30*/  UTMASTG.3D [UR8], [UR4] ;  /* 0x00000008040073b5 */ /* 0x0005e20008010000 */
[----:B------:R0:W-:Y:S01]  /*7c40*/  UTMACMDFLUSH ;  /* 0x00000000000079b7 */ /* 0x0001e20000000000 */
[----:B--2---:R-:W-:Y:S04]  /*7c50*/  DEPBAR.LE SB0, 0x1 ;  /* 0x000080400000791a */ /* 0x004fe80000000000 */
.L_x_130:
[----:B------:R-:W-:Y:S05]  /*7c60*/  BSYNC.RECONVERGENT B0 ;  /* 0x0000000000007941 */ /* 0x000fea0003800200 */
.L_x_129:
[----:B------:R-:W-:Y:S06]  /*7c70*/  BAR.SYNC.DEFER_BLOCKING 0x1, 0x80 ;  /* 0x0042000000007b1d */ /* 0x000fec0000010000 */
[----:B------:R-:W2:Y:S01]  /*7c80*/  @P6 SYNCS.PHASECHK.TRANS64.TRYWAIT P0, [R112+URZ+0x100], R113 ;  /* 0x00010071700065a7 */ /* 0x000ea200080011ff */
[----:B------:R-:W-:Y:S01]  /*7c90*/  BSSY B1, `(.L_x_131) ;  /* 0x0000020000017945 */ /* 0x000fe20003800000 */
[----:B--2---:R-:W-:Y:S03]  /*7ca0*/  @P6 SEL R71, RZ, 0x1, !P0 ;  /* 0x00000001ff476807 */ /* 0x004fe60004000000 */
[----:B------:R-:W-:Y:S05]  /*7cb0*/  @!P6 BRA `(.L_x_132) ;  /* 0x000000000074e947 */ /* 0x000fea0003800000 */
[----:B------:R-:W-:Y:S01]  /*7cc0*/  ISETP.NE.AND P1, PT, R101, RZ, PT ;  /* 0x000000ff6500720c */ /* 0x000fe20003f25270 */
[----:B------:R-:W2:Y:S01]  /*7cd0*/  S2R R0, SR_CgaCtaId ;  /* 0x0000000000007919 */ /* 0x000ea20000008800 */
[----:B------:R-:W-:Y:S01]  /*7ce0*/  ISETP.NE.AND P0, PT, R71, RZ, PT ;  /* 0x000000ff4700720c */ /* 0x000fe20003f05270 */
[----:B------:R-:W-:Y:S10]  /*7cf0*/  BSSY B0, `(.L_x_133) ;  /* 0x0000008000007945 */ /* 0x000ff40003800000 */
[----:B------:R-:W-:Y:S05]  /*7d00*/  @P1 IMAD R2, R95, 0x1000, R88 ;  /* 0x000010005f021824 */ /* 0x000fea00078e0258 */
[----:B------:R-:W-:Y:S05]  /*7d10*/  @P1 IADD3 R3, PT, PT, R2, UR43, RZ ;  /* 0x0000002b02031c10 */ /* 0x000fea000fffe0ff */
[----:B------:R-:W-:Y:S01]  /*7d20*/  @P1 IMAD.IADD R4, R3, 0x1, R102 ;  /* 0x0000000103041824 */ /* 0x000fe200078e0266 */
[----:B------:R-:W-:Y:S06]  /*7d30*/  @P0 BRA `(.L_x_134) ;  /* 0x00000000000c0947 */ /* 0x000fec0003800000 */
[----:B------:R-:W-:Y:S04]  /*7d40*/  SHF.L.U32 R3, R94, 0x1f, RZ ;  /* 0x0000001f5e037819 */ /* 0x000fe800000006ff */
[----:B------:R-:W3:Y:S02]  /*7d50*/  SYNCS.PHASECHK.TRANS64.TRYWAIT P0, [R112+URZ+0x100], R3 ;  /* 0x00010003700075a7 */ /* 0x000ee400080011ff */
[----:B---3--:R-:W-:Y:S05]  /*7d60*/  @!P0 BRA `(.L_x_135) ;  /* 0x0000003800548947 */ /* 0x008fea0003800000 */
.L_x_134:
[----:B------:R-:W-:Y:S05]  /*7d70*/  BSYNC B0 ;  /* 0x0000000000007941 */ /* 0x000fea0003800000 */
.L_x_133:
[----:B------:R-:W-:Y:S01]  /*7d80*/  ISETP.NE.AND P0, PT, R101, RZ, PT ;  /* 0x000000ff6500720c */ /* 0x000fe20003f05270 */
[----:B---3--:R-:W-:Y:S02]  /*7d90*/  VIADD R3, R112, 0x120 ;  /* 0x0000012070037836 */ /* 0x008fe40000000000 */
[----:B------:R-:W-:Y:S03]  /*7da0*/  VIADD R95, R95, 0x1 ;  /* 0x000000015f5f7836 */ /* 0x000fe60000000000 */
[----:B--2---:R-:W-:Y:S07]  /*7db0*/  PRMT R0, R0, 0x654, R3 ;  /* 0x0000065400007816 */ /* 0x004fee0000000003 */
[----:B------:R2:W3:Y:S04]  /*7dc0*/  @P0 LDS.128 R72, [R2+UR43+0x300] ;  /* 0x0003002b02480984 */ /* 0x0004e80008000c00 */
[----:B------:R2:W4:Y:S01]  /*7dd0*/  @P0 LDS.128 R76, [R4+0x300] ;  /* 0x00030000044c0984 */ /* 0x0005220000000c00 */
        /* <DEDUP_REMOVED lines=11> */
.L_x_132:
[----:B------:R-:W-:Y:S05]  /*7e90*/  BSYNC B1 ;  /* 0x0000000000017941 */ /* 0x000fea0003800000 */
.L_x_131:
[----:B--2---:R-:W-:Y:S05]  /*7ea0*/  VIADD R0, R39, 0x20 ;  /* 0x0000002027007836 */ /* 0x004fea0000000000 */
[----:B------:R-:W-:Y:S04]  /*7eb0*/  SHF.R.U32.HI R0, RZ, 0x15, R0 ;  /* 0x00000015ff007819 */ /* 0x000fe80000011600 */
[----:B------:R-:W-:Y:S11]  /*7ec0*/  LOP3.LUT P0, RZ, R0, 0x3, R91, 0x48, !PT ;  /* 0x0000000300ff7812 */ /* 0x000ff6000780485b */
[----:B------:R-:W-:Y:S02]  /*7ed0*/  @!UPT UIADD3 URZ, UPT, UPT, URZ, URZ, URZ ;  /* 0x000000fffffff290 */ /* 0x000fe4000fffe0ff */
[----:B------:R-:W-:Y:S05]  /*7ee0*/  @!P0 BRA `(.L_x_136) ;  /* 0x0000000000408947 */ /* 0x000fea0003800000 */
[----:B------:R-:W2:Y:S01]  /*7ef0*/  LDCU.64 UR8, c[0x4][0x78] ;  /* 0x01000f00ff0877ac */ /* 0x000ea20008000a00 */
[----:B------:R-:W-:Y:S01]  /*7f00*/  MOV R3, 0x0 ;  /* 0x0000000000037802 */ /* 0x000fe20000000f00 */
[----:B------:R-:W-:Y:S02]  /*7f10*/  HFMA2 R12, -RZ, RZ, 0, 5.9604644775390625e-08 ;  /* 0x00000001ff0c7431 */ /* 0x000fe400000001ff */
[----:B------:R-:W-:Y:S02]  /*7f20*/  IMAD.MOV.U32 R8, RZ, RZ, 0x192 ;  /* 0x00000192ff087424 */ /* 0x000fe400078e00ff */
[----:B------:R-:W-:Y:S01]  /*7f30*/  IMAD.MOV.U32 R13, RZ, RZ, RZ ;  /* 0x000000ffff0d7224 */ /* 0x000fe200078e00ff */
[----:B------:R-:W5:Y:S01]  /*7f40*/  LDCU.64 UR6, c[0x4][0x80] ;  /* 0x01001000ff0677ac */ /* 0x000f620008000a00 */
[----:B------:R-:W1:Y:S01]  /*7f50*/  LDC.64 R2, c[0x4][R3] ;  /* 0x0100000003027b82 */ /* 0x000e620000000a00 */
[----:B------:R-:W3:Y:S01]  /*7f60*/  LDCU.64 UR4, c[0x4][0x18] ;  /* 0x01000300ff0477ac */ /* 0x000ee20008000a00 */
[----:B--2---:R-:W-:Y:S01]  /*7f70*/  MOV R5, UR9 ;  /* 0x0000000900057c02 */ /* 0x004fe20008000f00 */
[----:B------:R-:W-:Y:S01]  /*7f80*/  IMAD.U32 R4, RZ, RZ, UR8 ;  /* 0x00000008ff047e24 */ /* 0x000fe2000f8e00ff */
[----:B-----5:R-:W-:Y:S01]  /*7f90*/  MOV R7, UR7 ;  /* 0x0000000700077c02 */ /* 0x020fe20008000f00 */
[----:B------:R-:W-:Y:S01]  /*7fa0*/  IMAD.U32 R6, RZ, RZ, UR6 ;  /* 0x00000006ff067e24 */ /* 0x000fe2000f8e00ff */
[----:B---3--:R-:W-:Y:S01]  /*7fb0*/  MOV R11, UR5 ;  /* 0x00000005000b7c02 */ /* 0x008fe20008000f00 */
[----:B------:R-:W-:Y:S02]  /*7fc0*/  IMAD.U32 R10, RZ, RZ, UR4 ;  /* 0x00000004ff0a7e24 */ /* 0x000fe4000f8e00ff */
[----:B------:R-:W-:Y:S07]  /*7fd0*/  LEPC R20, `(.L_x_136) ;  /* 0x000000001014794e */ /* 0x000fee0000000000 */
[----:B-1--4-:R-:W-:Y:S05]  /*7fe0*/  CALL.ABS.NOINC R2 ;  /* 0x0000000002007343 */ /* 0x012fea0003c00000 */
.L_x_136:
[-C--:B---3--:R-:W-:Y:S01]  /*7ff0*/  F2FP.F16.E4M3.UNPACK_B R42, R72.reuse ;  /* 0x00000048ff2a723e */ /* 0x088fe200020006ff */
        /* <DEDUP_REMOVED lines=13> */
[----:B------:R-:W-:Y:S01]  /*80d0*/  F2FP.F16.E4M3.UNPACK_B R54, R75 ;  /* 0x0000004bff36723e */ /* 0x000fe200020006ff */
[----:B------:R-:W2:Y:S01]  /*80e0*/  LDTM.x32 R4, tmem[UR4+0x20] ;  /* 0x00002004000479ee */ /* 0x000ea200082c0000 */
[----:B------:R-:W-:Y:S01]  /*80f0*/  HADD2.F32 R46, -RZ, R46.H1_H1 ;  /* 0x3000002eff2e7230 */ /* 0x000fe20000004100 */
[----:B----4-:R-:W-:Y:S01]  /*8100*/  F2FP.F16.E4M3.UNPACK_B R58, R76 ;  /* 0x0000004cff3a723e */ /* 0x010fe200020006ff */
[--C-:B------:R-:W-:Y:S01]  /*8110*/  HADD2.F32 R49, -RZ, R50.reuse.H0_H0 ;  /* 0x20000032ff317230 */ /* 0x100fe20000004100 */
[----:B------:R-:W-:Y:S01]  /*8120*/  F2FP.F16.E4M3.UNPACK_B R62, R77 ;  /* 0x0000004dff3e723e */ /* 0x000fe200020006ff */
[----:B------:R-:W-:Y:S01]  /*8130*/  HADD2.F32 R50, -RZ, R50.H1_H1 ;  /* 0x30000032ff327230 */ /* 0x000fe20000004100 */
[----:B------:R-:W-:Y:S01]  /*8140*/  F2FP.F16.E4M3.UNPACK_B R66, R78 ;  /* 0x0000004eff42723e */ /* 0x000fe200020006ff */
[--C-:B------:R-:W-:Y:S01]  /*8150*/  HADD2.F32 R53, -RZ, R54.reuse.H0_H0 ;  /* 0x20000036ff357230 */ /* 0x100fe20000004100 */
[----:B------:R-:W-:Y:S01]  /*8160*/  F2FP.F16.E4M3.UNPACK_B R70, R79 ;  /* 0x0000004fff46723e */ /* 0x000fe200020006ff */
[----:B------:R-:W-:Y:S01]  /*8170*/  HADD2.F32 R54, -RZ, R54.H1_H1 ;  /* 0x30000036ff367230 */ /* 0x000fe20000004100 */
[----:B------:R-:W-:Y:S01]  /*8180*/  F2FP.F16.E4M3.UNPACK_B R56, R75.H1 ;  /* 0x0000004bff38723e */ /* 0x000fe200030006ff */
[--C-:B------:R-:W-:Y:S01]  /*8190*/  HADD2.F32 R57, -RZ, R58.reuse.H0_H0 ;  /* 0x2000003aff397230 */ /* 0x100fe20000004100 */
[----:B------:R-:W-:Y:S01]  /*81a0*/  F2FP.F16.E4M3.UNPACK_B R60, R76.H1 ;  /* 0x0000004cff3c723e */ /* 0x000fe200030006ff */
[----:B------:R-:W-:Y:S01]  /*81b0*/  HADD2.F32 R58, -RZ, R58.H1_H1 ;  /* 0x3000003aff3a7230 */ /* 0x000fe20000004100 */
[----:B------:R-:W-:Y:S01]  /*81c0*/  F2FP.F16.E4M3.UNPACK_B R64, R77.H1 ;  /* 0x0000004dff40723e */ /* 0x000fe200030006ff */
[--C-:B------:R-:W-:Y:S01]  /*81d0*/  HADD2.F32 R61, -RZ, R62.reuse.H0_H0 ;  /* 0x2000003eff3d7230 */ /* 0x100fe20000004100 */
[----:B------:R-:W-:Y:S01]  /*81e0*/  F2FP.F16.E4M3.UNPACK_B R68, R78.H1 ;  /* 0x0000004eff44723e */ /* 0x000fe200030006ff */
[----:B------:R-:W-:Y:S01]  /*81f0*/  HADD2.F32 R62, -RZ, R62.H1_H1 ;  /* 0x3000003eff3e7230 */ /* 0x000fe20000004100 */
[----:B------:R-:W-:Y:S01]  /*8200*/  ISETP.NE.AND P0, PT, R99, RZ, PT ;  /* 0x000000ff6300720c */ /* 0x000fe20003f05270 */
[--C-:B------:R-:W-:Y:S01]  /*8210*/  HADD2.F32 R65, -RZ, R66.reuse.H0_H0 ;  /* 0x20000042ff417230 */ /* 0x100fe20000004100 */
[----:B------:R-:W-:Y:S01]  /*8220*/  ISETP.NE.AND P6, PT, R103, RZ, PT ;  /* 0x000000ff6700720c */ /* 0x000fe20003fc5270 */
[----:B------:R-:W-:Y:S02]  /*8230*/  HADD2.F32 R66, -RZ, R66.H1_H1 ;  /* 0x30000042ff427230 */ /* 0x000fe40000004100 */
[--C-:B------:R-:W-:Y:S02]  /*8240*/  HADD2.F32 R69, -RZ, R70.reuse.H0_H0 ;  /* 0x20000046ff457230 */ /* 0x100fe40000004100 */
[C---:B--2---:R-:W-:Y:S01]  /*8250*/  FMUL R0, R38.reuse, R4 ;  /* 0x0000000426007220 */ /* 0x044fe20000400000 */
        /* <DEDUP_REMOVED lines=20> */
[--C-:B------:R-:W-:Y:S02]  /*83a0*/  HADD2.F32 R47, -RZ, R48.reuse.H0_H0 ;  /* 0x20000030ff2f7230 */ /* 0x100fe40000004100 */
[C---:B------:R-:W-:Y:S01]  /*83b0*/  FMUL R6, R38.reuse, R10 ;  /* 0x0000000a26067220 */ /* 0x040fe20000400000 */
[C---:B------:R-:W-:Y:S01]  /*83c0*/  FFMA R3, R41.reuse, R42, R3 ;  /* 0x0000002a29037223 */ /* 0x040fe20000000003 */
[----:B------:R-:W-:Y:S02]  /*83d0*/  HADD2.F32 R48, -RZ, R48.H1_H1 ;  /* 0x30000030ff307230 */ /* 0x000fe40000004100 */
[C---:B------:R-:W-:Y:S01]  /*83e0*/  FFMA R7, R41.reuse, R44, R7 ;  /* 0x0000002c29077223 */ /* 0x040fe20000000007 */
[C---:B------:R-:W-:Y:S01]  /*83f0*/  FFMA R4, R41.reuse, R45, R4 ;  /* 0x0000002d29047223 */ /* 0x040fe20000000004 */
[C---:B------:R-:W-:Y:S01]  /*8400*/  FFMA R5, R41.reuse, R46, R5 ;  /* 0x0000002e29057223 */ /* 0x040fe20000000005 */
[----:B------:R-:W-:Y:S01]  /*8410*/  FFMA R6, R41, R47, R6 ;  /* 0x0000002f29067223 */ /* 0x000fe20000000006 */
[----:B------:R-:W-:Y:S01]  /*8420*/  FMUL R11, R38, R11 ;  /* 0x0000000b260b7220 */ /* 0x000fe20000400000 */
[----:B------:R-:W-:Y:S01]  /*8430*/  F2FP.F16.E4M3.UNPACK_B R40, R79.H1 ;  /* 0x0000004fff28723e */ /* 0x000fe200030006ff */
[--C-:B------:R-:W-:Y:S01]  /*8440*/  HADD2.F32 R51, -RZ, R52.reuse.H0_H0 ;  /* 0x20000034ff337230 */ /* 0x100fe20000004100 */
[----:B-1----:R-:W-:Y:S01]  /*8450*/  F2FP.SATFINITE.E4M3.F32.PACK_AB_MERGE_C R105, R7, R3, RZ ;  /* 0x000000030769723e */ /* 0x002fe200048070ff */
[C---:B------:R-:W-:Y:S01]  /*8460*/  FFMA R11, R41.reuse, R48, R11 ;  /* 0x00000030290b7223 */ /* 0x040fe2000000000b */
[C---:B------:R-:W-:Y:S01]  /*8470*/  FFMA R8, R41.reuse, R49, R8 ;  /* 0x0000003129087223 */ /* 0x040fe20000000008 */
[----:B------:R-:W-:Y:S01]  /*8480*/  FFMA R9, R41, R50, R9 ;  /* 0x0000003229097223 */ /* 0x000fe20000000009 */
[----:B------:R-:W-:Y:S01]  /*8490*/  F2FP.SATFINITE.E4M3.F32.PACK_AB_MERGE_C R104, R2, R0, R105 ;  /* 0x000000000268723e */ /* 0x000fe20004807069 */
[----:B------:R-:W-:Y:S01]  /*84a0*/  HADD2.F32 R52, -RZ, R52.H1_H1 ;  /* 0x30000034ff347230 */ /* 0x000fe20000004100 */
[----:B------:R-:W-:Y:S01]  /*84b0*/  F2FP.SATFINITE.E4M3.F32.PACK_AB_MERGE_C R106, R11, R6, RZ ;  /* 0x000000060b6a723e */ /* 0x000fe200048070ff */
[C---:B------:R-:W-:Y:S01]  /*84c0*/  FMUL R10, R38.reuse, R14 ;  /* 0x0000000e260a7220 */ /* 0x040fe20000400000 */
[C---:B------:R-:W-:Y:S01]  /*84d0*/  FMUL R15, R38.reuse, R15 ;  /* 0x0000000f260f7220 */ /* 0x040fe20000400000 */
[--C-:B------:R-:W-:Y:S01]  /*84e0*/  HADD2.F32 R55, -RZ, R56.reuse.H0_H0 ;  /* 0x20000038ff377230 */ /* 0x100fe20000004100 */
[----:B------:R-:W-:Y:S01]  /*84f0*/  F2FP.SATFINITE.E4M3.F32.PACK_AB_MERGE_C R105, R5, R4, R106 ;  /* 0x000000040569723e */ /* 0x000fe2000480706a */
[C---:B------:R-:W-:Y:S01]  /*8500*/  FFMA R10, R41.reuse, R51, R10 ;  /* 0x00000033290a7223 */ /* 0x040fe2000000000a */
[C---:B------:R-:W-:Y:S01]  /*8510*/  FFMA R15, R41.reuse, R52, R15 ;  /* 0x00000034290f7223 */ /* 0x040fe2000000000f */
[C---:B------:R-:W-:Y:S01]  /*8520*/  FFMA R12, R41.reuse, R53, R12 ;  /* 0x00000035290c7223 */ /* 0x040fe2000000000c */
[C---:B------:R-:W-:Y:S01]  /*8530*/  FFMA R13, R41.reuse, R54, R13 ;  /* 0x00000036290d7223 */ /* 0x040fe2000000000d */
[----:B------:R-:W-:Y:S02]  /*8540*/  HADD2.F32 R56, -RZ, R56.H1_H1 ;  /* 0x30000038ff387230 */ /* 0x000fe40000004100 */
[C---:B------:R-:W-:Y:S01]  /*8550*/  FMUL R14, R38.reuse, R18 ;  /* 0x00000012260e7220 */ /* 0x040fe20000400000 */
[C---:B------:R-:W-:Y:S01]  /*8560*/  FMUL R19, R38.reuse, R19 ;  /* 0x0000001326137220 */ /* 0x040fe20000400000 */
[--C-:B------:R-:W-:Y:S02]  /*8570*/  HADD2.F32 R59, -RZ, R60.reuse.H0_H0 ;  /* 0x2000003cff3b7230 */ /* 0x100fe40000004100 */
[C---:B------:R-:W-:Y:S01]  /*8580*/  FMUL R18, R38.reuse, R22 ;  /* 0x0000001626127220 */ /* 0x040fe20000400000 */
[C---:B------:R-:W-:Y:S01]  /*8590*/  FFMA R14, R41.reuse, R55, R14 ;  /* 0x00000037290e7223 */ /* 0x040fe2000000000e */
[----:B------:R-:W-:Y:S02]  /*85a0*/  HADD2.F32 R60, -RZ, R60.H1_H1 ;  /* 0x3000003cff3c7230 */ /* 0x000fe40000004100 */
        /* <DEDUP_REMOVED lines=8> */
[C---:B------:R-:W-:Y:S01]  /*8630*/  FFMA R23, R41.reuse, R60, R23 ;  /* 0x0000003c29177223 */ /* 0x040fe20000000017 */
[C---:B------:R-:W-:Y:S01]  /*8640*/  FMUL R27, R38.reuse, R27 ;  /* 0x0000001b261b7220 */ /* 0x040fe20000400000 */
[C---:B------:R-:W-:Y:S01]  /*8650*/  FFMA R20, R41.reuse, R61, R20 ;  /* 0x0000003d29147223 */ /* 0x040fe20000000014 */
[C---:B------:R-:W-:Y:S01]  /*8660*/  FFMA R21, R41.reuse, R62, R21 ;  /* 0x0000003e29157223 */ /* 0x040fe20000000015 */
[--C-:B------:R-:W-:Y:S02]  /*8670*/  HADD2.F32 R67, -RZ, R68.reuse.H0_H0 ;  /* 0x20000044ff437230 */ /* 0x100fe40000004100 */
[----:B------:R-:W-:Y:S01]  /*8680*/  FFMA R22, R41, R63, R22 ;  /* 0x0000003f29167223 */ /* 0x000fe20000000016 */
[----:B------:R-:W-:Y:S02]  /*8690*/  HADD2.F32 R68, -RZ, R68.H1_H1 ;  /* 0x30000044ff447230 */ /* 0x000fe40000004100 */
[C---:B------:R-:W-:Y:S01]  /*86a0*/  FMUL R26, R38.reuse, R30 ;  /* 0x0000001e261a7220 */ /* 0x040fe20000400000 */
[----:B------:R-:W-:Y:S01]  /*86b0*/  F2FP.SATFINITE.E4M3.F32.PACK_AB_MERGE_C R107, R15, R10, RZ ;  /* 0x0000000a0f6b723e */ /* 0x000fe200048070ff */
        /* <DEDUP_REMOVED lines=8> */
[----:B------:R-:W-:Y:S01]  /*8740*/  F2FP.SATFINITE.E4M3.F32.PACK_AB_MERGE_C R106, R9, R8, R107 ;  /* 0x00000008096a723e */ /* 0x000fe2000480706b */
        /* <DEDUP_REMOVED lines=28> */
[----:B------:R-:W-:Y:S02]  /*8910*/  UIADD3 UR4, UP0, UPT, UR60, 0x680, URZ ;  /* 0x000006803c047890 */ /* 0x000fe4000ff1e0ff */
[----:B------:R-:W-:Y:S02]  /*8920*/  UIADD3 UR13, UPT, UPT, UR49, 0x20, URZ ;  /* 0x00000020310d7890 */ /* 0x000fe4000fffe0ff */
[----:B------:R-:W-:Y:S02]  /*8930*/  UIADD3 UR12, UPT, UPT, UR43, 0x5300, URZ ;  /* 0x000053002b0c7890 */ /* 0x000fe4000fffe0ff */
[----:B------:R-:W-:Y:S01]  /*8940*/  UIADD3.X UR5, UPT, UPT, URZ, UR61, URZ, UP0, !UPT ;  /* 0x0000003dff057290 */ /* 0x000fe200087fe4ff */
[----:B------:R-:W-:Y:S01]  /*8950*/  UMOV UR14, UR50 ;  /* 0x00000032000e7c82 */ /* 0x000fe20008000000 */
[----:B------:R-:W-:Y:S01]  /*8960*/  UMOV UR15, UR36 ;  /* 0x00000024000f7c82 */ /* 0x000fe20008000000 */
[----:B------:R-:W-:Y:S02]  /*8970*/  UIADD3 UR9, UPT, UPT, UR49, 0xa0, URZ ;  /* 0x000000a031097890 */ /* 0x000fe4000fffe0ff */
[----:B------:R-:W-:Y:S01]  /*8980*/  UIADD3 UR8, UPT, UPT, UR43, 0x5b00, URZ ;  /* 0x00005b002b087890 */ /* 0x000fe2000fffe0ff */
[----:B------:R-:W-:Y:S03]  /*8990*/  UMOV UR10, UR50 ;  /* 0x00000032000a7c82 */ /* 0x000fe60008000000 */
[----:B------:R2:W-:Y:S01]  /*89a0*/  UTMASTG.3D [UR12], [UR4] ;  /* 0x0000000c040073b5 */ /* 0x0005e20008010000 */
[----:B------:R-:W-:Y:S04]  /*89b0*/  UMOV UR11, UR36 ;  /* 0x00000024000b7c82 */ /* 0x000fe80008000000 */
[----:B------:R2:W-:Y:S01]  /*89c0*/  UTMASTG.3D [UR8], [UR4] ;  /* 0x00000008040073b5 */ /* 0x0005e20008010000 */
[----:B------:R0:W-:Y:S01]  /*89d0*/  UTMACMDFLUSH ;  /* 0x00000000000079b7 */ /* 0x0001e20000000000 */
[----:B--2---:R-:W-:Y:S04]  /*89e0*/  DEPBAR.LE SB0, 0x1 ;  /* 0x000080400000791a */ /* 0x004fe80000000000 */
.L_x_138:
[----:B------:R-:W-:Y:S05]  /*89f0*/  BSYNC.RECONVERGENT B0 ;  /* 0x0000000000007941 */ /* 0x000fea0003800200 */
.L_x_137:
        /* <DEDUP_REMOVED lines=16> */
.L_x_142:
[----:B------:R-:W-:Y:S05]  /*8b00*/  BSYNC B0 ;  /* 0x0000000000007941 */ /* 0x000fea0003800000 */
.L_x_141:
        /* <DEDUP_REMOVED lines=17> */
.L_x_140:
[----:B------:R-:W-:Y:S05]  /*8c20*/  BSYNC B1 ;  /* 0x0000000000017941 */ /* 0x000fea0003800000 */
.L_x_139:
        /* <DEDUP_REMOVED lines=21> */
.L_x_144:
        /* <DEDUP_REMOVED lines=17> */
[----:B------:R-:W-:Y:S01]  /*8e90*/  ISETP.NE.AND P6, PT, R103, RZ, PT ;  /* 0x000000ff6700720c */ /* 0x000fe20003fc5270 */
[--C-:B------:R-:W-:Y:S01]  /*8ea0*/  HADD2.F32 R49, -RZ, R50.reuse.H0_H0 ;  /* 0x20000032ff317230 */ /* 0x100fe20000004100 */
[----:B----4-:R-:W-:Y:S01]  /*8eb0*/  F2FP.F16.E4M3.UNPACK_B R58, R76 ;  /* 0x0000004cff3a723e */ /* 0x010fe200020006ff */
[----:B------:R-:W-:Y:S01]  /*8ec0*/  HADD2.F32 R50, -RZ, R50.H1_H1 ;  /* 0x30000032ff327230 */ /* 0x000fe20000004100 */
[----:B------:R-:W-:Y:S01]  /*8ed0*/  F2FP.F16.E4M3.UNPACK_B R62, R77 ;  /* 0x0000004dff3e723e */ /* 0x000fe200020006ff */
[--C-:B------:R-:W-:Y:S01]  /*8ee0*/  HADD2.F32 R53, -RZ, R54.reuse.H0_H0 ;  /* 0x20000036ff357230 */ /* 0x100fe20000004100 */
[----:B------:R-:W-:Y:S01]  /*8ef0*/  F2FP.F16.E4M3.UNPACK_B R66, R78 ;  /* 0x0000004eff42723e */ /* 0x000fe200020006ff */
[----:B------:R-:W-:Y:S01]  /*8f00*/  HADD2.F32 R54, -RZ, R54.H1_H1 ;  /* 0x30000036ff367230 */ /* 0x000fe20000004100 */
[----:B------:R-:W-:Y:S01]  /*8f10*/  F2FP.F16.E4M3.UNPACK_B R70, R79 ;  /* 0x0000004fff46723e */ /* 0x000fe200020006ff */
[--C-:B------:R-:W-:Y:S01]  /*8f20*/  HADD2.F32 R57, -RZ, R58.reuse.H0_H0 ;  /* 0x2000003aff397230 */ /* 0x100fe20000004100 */
[----:B------:R-:W-:Y:S01]  /*8f30*/  F2FP.F16.E4M3.UNPACK_B R56, R75.H1 ;  /* 0x0000004bff38723e */ /* 0x000fe200030006ff */
[----:B------:R-:W-:Y:S01]  /*8f40*/  HADD2.F32 R58, -RZ, R58.H1_H1 ;  /* 0x3000003aff3a7230 */ /* 0x000fe20000004100 */
[----:B------:R-:W-:Y:S01]  /*8f50*/  F2FP.F16.E4M3.UNPACK_B R60, R76.H1 ;  /* 0x0000004cff3c723e */ /* 0x000fe200030006ff */
[--C-:B------:R-:W-:Y:S01]  /*8f60*/  HADD2.F32 R61, -RZ, R62.reuse.H0_H0 ;  /* 0x2000003eff3d7230 */ /* 0x100fe20000004100 */
[----:B------:R-:W-:Y:S01]  /*8f70*/  F2FP.F16.E4M3.UNPACK_B R64, R77.H1 ;  /* 0x0000004dff40723e */ /* 0x000fe200030006ff */
[----:B------:R-:W-:Y:S01]  /*8f80*/  HADD2.F32 R62, -RZ, R62.H1_H1 ;  /* 0x3000003eff3e7230 */ /* 0x000fe20000004100 */
[----:B------:R-:W-:Y:S01]  /*8f90*/  F2FP.F16.E4M3.UNPACK_B R68, R78.H1 ;  /* 0x0000004eff44723e */ /* 0x000fe200030006ff */
        /* <DEDUP_REMOVED lines=36> */
[----:B------:R-:W-:Y:S01]  /*91e0*/  F2FP.SATFINITE.E4M3.F32.PACK_AB_MERGE_C R103, R7, R3, RZ ;  /* 0x000000030767723e */ /* 0x000fe200048070ff */
[C---:B------:R-:W-:Y:S01]  /*91f0*/  FFMA R11, R41.reuse, R48, R11 ;  /* 0x00000030290b7223 */ /* 0x040fe2000000000b */
[C---:B------:R-:W-:Y:S01]  /*9200*/  FFMA R8, R41.reuse, R49, R8 ;  /* 0x0000003129087223 */ /* 0x040fe20000000008 */
[----:B------:R-:W-:Y:S01]  /*9210*/  FFMA R9, R41, R50, R9 ;  /* 0x0000003229097223 */ /* 0x000fe20000000009 */
[----:B-1----:R-:W-:Y:S01]  /*9220*/  F2FP.SATFINITE.E4M3.F32.PACK_AB_MERGE_C R104, R2, R0, R103 ;  /* 0x000000000268723e */ /* 0x002fe20004807067 */
        /* <DEDUP_REMOVED lines=44> */
[----:B------:R-:W-:Y:S01]  /*94f0*/  FFMA R28, R41, R69, R28 ;  /* 0x00000045291c7223 */ /* 0x000fe2000000001c */
[----:B------:R-:W-:Y:S01]  /*9500*/  F2FP.SATFINITE.E4M3.F32.PACK_AB_MERGE_C R107, R19, R14, RZ ;  /* 0x0000000e136b723e */ /* 0x000fe200048070ff */
        /* <DEDUP_REMOVED lines=25> */
[----:B------:R-:W-:Y:S02]  /*96a0*/  UIADD3 UR4, UPT, UPT, UR43, 0x4300, URZ ;  /* 0x000043002b047890 */ /* 0x000fe4000fffe0ff */
[----:B------:R-:W-:Y:S01]  /*96b0*/  UIADD3 UR9, UPT, UPT, UR49, 0x40, URZ ;  /* 0x0000004031097890 */ /* 0x000fe2000fffe0ff */
[----:B------:R-:W-:Y:S01]  /*96c0*/  UMOV UR10, UR50 ;  /* 0x00000032000a7c82 */ /* 0x000fe20008000000 */
[----:B------:R-:W-:Y:S02]  /*96d0*/  UMOV UR11, UR36 ;  /* 0x00000024000b7c82 */ /* 0x000fe40008000000 */
[----:B------:R-:W-:Y:S01]  /*96e0*/  MOV R98, UR4 ;  /* 0x0000000400627c02 */ /* 0x000fe20008000f00 */
[----:B------:R-:W-:Y:S02]  /*96f0*/  UIADD3 UR4, UP0, UPT, UR60, 0x680, URZ ;  /* 0x000006803c047890 */ /* 0x000fe4000ff1e0ff */
[----:B------:R-:W-:Y:S01]  /*9700*/  UIADD3 UR13, UPT, UPT, UR49, 0xc0, URZ ;  /* 0x000000c0310d7890 */ /* 0x000fe2000fffe0ff */
[----:B------:R-:W-:Y:S01]  /*9710*/  R2UR UR8, R98 ;  /* 0x00000000620872ca */ /* 0x000fe200000e0000 */
[----:B------:R-:W-:Y:S02]  /*9720*/  UIADD3.X UR5, UPT, UPT, URZ, UR61, URZ, UP0, !UPT ;  /* 0x0000003dff057290 */ /* 0x000fe400087fe4ff */
[----:B------:R-:W-:Y:S01]  /*9730*/  UIADD3 UR12, UPT, UPT, UR43, 0x4b00, URZ ;  /* 0x00004b002b0c7890 */ /* 0x000fe2000fffe0ff */
[----:B------:R-:W-:Y:S01]  /*9740*/  UMOV UR14, UR50 ;  /* 0x00000032000e7c82 */ /* 0x000fe20008000000 */
[----:B------:R-:W-:Y:S08]  /*9750*/  UMOV UR15, UR36 ;  /* 0x00000024000f7c82 */ /* 0x000ff00008000000 */
[----:B------:R2:W-:Y:S01]  /*9760*/  UTMASTG.3D [UR8], [UR4] ;  /* 0x00000008040073b5 */ /* 0x0005e20008010000 */
[----:B------:R2:W-:Y:S01]  /*9770*/  UTMASTG.3D [UR12], [UR4] ;  /* 0x0000000c040073b5 */ /* 0x0005e20008010000 */
[----:B------:R0:W-:Y:S01]  /*9780*/  UTMACMDFLUSH ;  /* 0x00000000000079b7 */ /* 0x0001e20000000000 */
[----:B--2---:R-:W-:Y:S04]  /*9790*/  DEPBAR.LE SB0, 0x1 ;  /* 0x000080400000791a */ /* 0x004fe80000000000 */
.L_x_146:
[----:B------:R-:W-:Y:S05]  /*97a0*/  BSYNC.RECONVERGENT B0 ;  /* 0x0000000000007941 */ /* 0x000fea0003800200 */
.L_x_145:
        /* <DEDUP_REMOVED lines=16> */
.L_x_150:
[----:B------:R-:W-:Y:S05]  /*98b0*/  BSYNC B0 ;  /* 0x0000000000007941 */ /* 0x000fea0003800000 */
.L_x_149:
        /* <DEDUP_REMOVED lines=17> */
.L_x_148:
[----:B------:R-:W-:Y:S05]  /*99d0*/  BSYNC B1 ;  /* 0x0000000000017941 */ /* 0x000fea0003800000 */
.L_x_147:
        /* <DEDUP_REMOVED lines=21> */
.L_x_152:
[----:B------:R-:W-:Y:S01]  /*9b30*/  ISETP.NE.AND P0, PT, R99, RZ, PT ;  /* 0x000000ff6300720c */ /* 0x000fe20003f05270 */
[----:B------:R-:W-:Y:S05]  /*9b40*/  WARPSYNC.ALL ;  /* 0x0000000000007948 */ /* 0x000fea0003800000 */
[----:B------:R-:W-:Y:S01]  /*9b50*/  R2UR UR4, R39 ;  /* 0x00000000270472ca */ /* 0x000fe200000e0000 */
[----:B------:R-:W-:Y:S01]  /*9b60*/  BSSY.RECONVERGENT B0, `(.L_x_153) ;  /* 0x000009f000007945 */ /* 0x000fe20003800200 */
[-C--:B---3--:R-:W-:Y:S02]  /*9b70*/  F2FP.F16.E4M3.UNPACK_B R42, R72.reuse ;  /* 0x00000048ff2a723e */ /* 0x088fe400020006ff */
[----:B------:R-:W-:Y:S02]  /*9b80*/  F2FP.F16.E4M3.UNPACK_B R72, R72.H1 ;  /* 0x00000048ff48723e */ /* 0x000fe400030006ff */
[-C--:B------:R-:W-:Y:S01]  /*9b90*/  F2FP.F16.E4M3.UNPACK_B R46, R73.reuse ;  /* 0x00000049ff2e723e */ /* 0x080fe200020006ff */
[--C-:B------:R-:W-:Y:S01]  /*9ba0*/  HADD2.F32 R40, -RZ, R42.reuse.H0_H0 ;  /* 0x2000002aff287230 */ /* 0x100fe20000004100 */
[----:B------:R-:W-:Y:S01]  /*9bb0*/  F2FP.F16.E4M3.UNPACK_B R73, R73.H1 ;  /* 0x00000049ff49723e */ /* 0x000fe200030006ff */
[----:B------:R-:W-:Y:S01]  /*9bc0*/  HADD2.F32 R42, -RZ, R42.H1_H1 ;  /* 0x3000002aff2a7230 */ /* 0x000fe20000004100 */
[-C--:B------:R-:W-:Y:S01]  /*9bd0*/  F2FP.F16.E4M3.UNPACK_B R50, R74.reuse ;  /* 0x0000004aff32723e */ /* 0x080fe200020006ff */
[----:B------:R-:W-:Y:S01]  /*9be0*/  HADD2.F32 R43, -RZ, R72.H0_H0 ;  /* 0x20000048ff2b7230 */ /* 0x000fe20000004100 */
[----:B------:R-:W-:Y:S01]  /*9bf0*/  F2FP.F16.E4M3.UNPACK_B R74, R74.H1 ;  /* 0x0000004aff4a723e */ /* 0x000fe200030006ff */
[----:B------:R-:W2:Y:S01]  /*9c00*/  LDTM.x32 R4, tmem[UR4+0x60] ;  /* 0x00006004000479ee */ /* 0x000ea200082c0000 */
[----:B------:R-:W-:Y:S01]  /*9c10*/  NOP ;  /* 0x0000000000007918 */ /* 0x000fe20000000000 */
[----:B------:R-:W-:Y:S01]  /*9c20*/  IADD3 R92, PT, PT, R92, 0x190, RZ ;  /* 0x000001905c5c7810 */ /* 0x000fe20007ffe0ff */
[--C-:B------:R-:W-:Y:S01]  /*9c30*/  HADD2.F32 R45, -RZ, R46.reuse.H0_H0 ;  /* 0x2000002eff2d7230 */ /* 0x100fe20000004100 */
[----:B------:R-:W-:Y:S01]  /*9c40*/  F2FP.F16.E4M3.UNPACK_B R54, R75 ;  /* 0x0000004bff36723e */ /* 0x000fe200020006ff */
[----:B------:R-:W-:Y:S01]  /*9c50*/  HADD2.F32 R46, -RZ, R46.H1_H1 ;  /* 0x3000002eff2e7230 */ /* 0x000fe20000004100 */
[----:B------:R-:W-:Y:S01]  /*9c60*/  LOP3.LUT R92, R92, 0xfefffff8, RZ, 0xc0, !PT ;  /* 0xfefffff85c5c7812 */ /* 0x000fe200078ec0ff */
[--C-:B------:R-:W-:Y:S01]  /*9c70*/  HADD2.F32 R49, -RZ, R50.reuse.H0_H0 ;  /* 0x20000032ff317230 */ /* 0x100fe20000004100 */
[----:B----4-:R-:W-:Y:S01]  /*9c80*/  F2FP.F16.E4M3.UNPACK_B R58, R76 ;  /* 0x0000004cff3a723e */ /* 0x010fe200020006ff */
[----:B------:R-:W-:Y:S01]  /*9c90*/  HADD2.F32 R50, -RZ, R50.H1_H1 ;  /* 0x30000032ff327230 */ /* 0x000fe20000004100 */
[----:B--2---:R2:W-:Y:S01]  /*9ca0*/  SYNCS.ARRIVE.TRANS64.RED.A1T0 RZ, [R92+URZ], RZ ;  /* 0x000000ff5cff79a7 */ /* 0x0045e200081004ff */
[--C-:B------:R-:W-:Y:S01]  /*9cb0*/  HADD2.F32 R53, -RZ, R54.reuse.H0_H0 ;  /* 0x20000036ff357230 */ /* 0x100fe20000004100 */
[-C--:B------:R-:W-:Y:S01]  /*9cc0*/  F2FP.F16.E4M3.UNPACK_B R62, R77.reuse ;  /* 0x0000004dff3e723e */ /* 0x080fe200020006ff */
[----:B------:R-:W-:Y:S01]  /*9cd0*/  HADD2.F32 R54, -RZ, R54.H1_H1 ;  /* 0x30000036ff367230 */ /* 0x000fe20000004100 */
[----:B------:R-:W-:Y:S01]  /*9ce0*/  F2FP.F16.E4M3.UNPACK_B R77, R77.H1 ;  /* 0x0000004dff4d723e */ /* 0x000fe200030006ff */
        /* <DEDUP_REMOVED lines=8> */
[----:B------:R-:W-:Y:S02]  /*9d70*/  HADD2.F32 R64, -RZ, R77.H1_H1 ;  /* 0x3000004dff407230 */ /* 0x000fe40000004100 */
[C---:B------:R-:W-:Y:S01]  /*9d80*/  FMUL R4, R38.reuse, R4 ;  /* 0x0000000426047220 */ /* 0x040fe20000400000 */
        /* <DEDUP_REMOVED lines=13> */
[--C-:B------:R-:W-:Y:S02]  /*9e60*/  HADD2.F32 R65, -RZ, R66.reuse.H0_H0 ;  /* 0x20000042ff417230 */ /* 0x100fe40000004100 */
[C---:B------:R-:W-:Y:S01]  /*9e70*/  FMUL R24, R38.reuse, R28 ;  /* 0x0000001c26187220 */ /* 0x040fe20000400000 */
[----:B------:R-:W-:Y:S02]  /*9e80*/  HADD2.F32 R66, -RZ, R66.H1_H1 ;  /* 0x30000042ff427230 */ /* 0x000fe40000004100 */
[C---:B------:R-:W-:Y:S01]  /*9e90*/  FMUL R25, R38.reuse, R29 ;  /* 0x0000001d26197220 */ /* 0x040fe20000400000 */
[--C-:B------:R-:W-:Y:S02]  /*9ea0*/  HADD2.F32 R69, -RZ, R70.reuse.H0_H0 ;  /* 0x20000046ff457230 */ /* 0x100fe40000004100 */
[C---:B------:R-:W-:Y:S01]  /*9eb0*/  FMUL R28, R38.reuse, R32 ;  /* 0x00000020261c7220 */ /* 0x040fe20000400000 */
[----:B------:R-:W-:Y:S02]  /*9ec0*/  HADD2.F32 R70, -RZ, R70.H1_H1 ;  /* 0x30000046ff467230 */ /* 0x000fe40000004100 */
[C---:B------:R-:W-:Y:S01]  /*9ed0*/  FMUL R29, R38.reuse, R33 ;  /* 0x00000021261d7220 */ /* 0x040fe20000400000 */
        /* <DEDUP_REMOVED lines=11> */
[C---:B------:R-:W-:Y:S01]  /*9f90*/  FMUL R11, R38.reuse, R11 ;  /* 0x0000000b260b7220 */ /* 0x040fe20000400000 */
        /* <DEDUP_REMOVED lines=28> */
[----:B------:R-:W-:Y:S02]  /*a160*/  HADD2.F32 R62, -RZ, R77.H0_H0 ;  /* 0x2000004dff3e7230 */ /* 0x000fe40000004100 */
[C---:B------:R-:W-:Y:S01]  /*a170*/  FFMA R22, R41.reuse, R59, R22 ;  /* 0x0000003b29167223 */ /* 0x040fe20000000016 */
[C---:B------:R-:W-:Y:S01]  /*a180*/  FMUL R3, R38.reuse, R26 ;  /* 0x0000001a26037220 */ /* 0x040fe20000400000 */
[C---:B------:R-:W-:Y:S01]  /*a190*/  FFMA R23, R41.reuse, R60, R23 ;  /* 0x0000003c29177223 */ /* 0x040fe20000000017 */
[C---:B------:R-:W-:Y:S01]  /*a1a0*/  FMUL R27, R38.reuse, R27 ;  /* 0x0000001b261b7220 */ /* 0x040fe20000400000 */
[C---:B------:R-:W-:Y:S01]  /*a1b0*/  FFMA R0, R41.reuse, R61, R0 ;  /* 0x0000003d29007223 */ /* 0x040fe20000000000 */
[----:B------:R-:W-:Y:S01]  /*a1c0*/  F2FP.F16.E4M3.UNPACK_B R79, R79.H1 ;  /* 0x0000004fff4f723e */ /* 0x000fe200030006ff */
        /* <DEDUP_REMOVED lines=32> */
[----:B------:R-:W-:Y:S03]  /*a3d0*/  IADD3 R36, PT, PT, R36, 0x1, RZ ;  /* 0x0000000124247810 */ /* 0x000fe60007ffe0ff */
[----:B------:R2:W-:Y:S01]  /*a3e0*/  STS.128 [R100+0x5300], R108 ;  /* 0x0053006c64007388 */ /* 0x0005e20000000c00 */
[----:B------:R-:W-:Y:S01]  /*a3f0*/  @!PT LDS RZ, [RZ] ;  /* 0x00000000fffff984 */ /* 0x000fe20000000800 */
[----:B------:R-:W-:Y:S01]  /*a400*/  @!PT LDS RZ, [RZ] ;  /* 0x00000000fffff984 */ /* 0x000fe20000000800 */
[----:B------:R-:W-:Y:S01]  /*a410*/  @!PT LDS RZ, [RZ] ;  /* 0x00000000fffff984 */ /* 0x000fe20000000800 */
[----:B------:R-:W-:Y:S01]  /*a420*/  @!PT LDS RZ, [RZ] ;  /* 0x00000000fffff984 */ /* 0x000fe20000000800 */
[----:B------:R1:W-:Y:S07]  /*a430*/  MEMBAR.ALL.CTA ;  /* 0x0000000000007992 */ /* 0x0003ee0000008000 */
[----:B-1----:R-:W1:Y:S02]  /*a440*/  FENCE.VIEW.ASYNC.S ;  /* 0x00000000000073c6 */ /* 0x002e640000000000 */
[----:B-1----:R-:W-:Y:S06]  /*a450*/  BAR.SYNC.DEFER_BLOCKING 0x1, 0x80 ;  /* 0x0042000000007b1d */ /* 0x002fec0000010000 */
        /* <DEDUP_REMOVED lines=14> */
[----:B-1----:R-:W-:Y:S04]  /*a540*/  DEPBAR.LE SB0, 0x1 ;  /* 0x000080400000791a */ /* 0x002fe80000000000 */
.L_x_154:
[----:B------:R-:W-:Y:S05]  /*a550*/  BSYNC.RECONVERGENT B0 ;  /* 0x0000000000007941 */ /* 0x000fea0003800200 */
.L_x_153:
[----:B------:R-:W-:Y:S01]  /*a560*/  BAR.SYNC.DEFER_BLOCKING 0x1, 0x80 ;  /* 0x0042000000007b1d */ /* 0x000fe20000010000 */
[----:B------:R-:W-:Y:S01]  /*a570*/  ISETP.NE.AND P0, PT, R93, 0x2, PT ;  /* 0x000000025d00780c */ /* 0x000fe20003f05270 */
[----:B------:R-:W-:Y:S01]  /*a580*/  UISETP.NE.AND UP0, UPT, UR44, URZ, UPT ;  /* 0x000000ff2c00728c */ /* 0x000fe2000bf05270 */
[----:B------:R-:W-:Y:S01]  /*a590*/  ISETP.NE.AND P1, PT, R36, 0x4, PT ;  /* 0x000000042400780c */ /* 0x000fe20003f25270 */
[----:B------:R-:W-:Y:S01]  /*a5a0*/  UIADD3 UR32, UPT, UPT, UR37, UR59, URZ ;  /* 0x0000003b25207290 */ /* 0x000fe2000fffe0ff */
[----:B------:R-:W-:Y:S01]  /*a5b0*/  SEL R3, RZ, 0x1, P0 ;  /* 0x00000001ff037807 */ /* 0x000fe20000000000 */
[----:B------:R-:W-:Y:S01]  /*a5c0*/  UIADD3 UR20, UPT, UPT, UR38, UR62, URZ ;  /* 0x0000003e26147290 */ /* 0x000fe2000fffe0ff */
[----:B------:R-:W-:Y:S02]  /*a5d0*/  SEL R0, RZ, 0x1, P1 ;  /* 0x00000001ff007807 */ /* 0x000fe40000800000 */
[----:B------:R-:W-:Y:S02]  /*a5e0*/  LOP3.LUT R96, R96, R3, RZ, 0x3c, !PT ;  /* 0x0000000360607212 */ /* 0x000fe400078e3cff */
[----:B------:R-:W-:Y:S02]  /*a5f0*/  LOP3.LUT R97, R97, R0, RZ, 0x3c, !PT ;  /* 0x0000000061617212 */ /* 0x000fe400078e3cff */
[----:B------:R-:W-:Y:S02]  /*a600*/  SEL R93, R93, RZ, P0 ;  /* 0x000000ff5d5d7207 */ /* 0x000fe40000000000 */
[----:B------:R-:W-:Y:S01]  /*a610*/  SEL R36, R36, RZ, P1 ;  /* 0x000000ff24247207 */ /* 0x000fe20000800000 */
[----:B------:R-:W-:Y:S01]  /*a620*/  UMOV UR36, UR58 ;  /* 0x0000003a00247c82 */ /* 0x000fe20008000000 */
[----:B------:R-:W-:Y:S05]  /*a630*/  BRA.U UP0, `(.L_x_155) ;  /* 0xffffffb900c47547 */ /* 0x000fea000b83ffff */
[----:B------:R-:W-:Y:S05]  /*a640*/  EXIT ;  /* 0x000000000000794d */ /* 0x000fea0003800000 */
.L_x_25:
[----:B--2---:R2:W3:Y:S02]  /*a650*/  SYNCS.PHASECHK.TRANS64.TRYWAIT P0, [R0+URZ+0x1c0], R3 ;  /* 0x0001c003000075a7 */ /* 0x0044e400080011ff */
[----:B---3--:R-:W-:Y:S05]  /*a660*/  @!P0 NANOSLEEP.SYNCS 0x989680 ;  /* 0x009896800000895d */ /* 0x008fea0003900000 */
[----:B------:R-:W3:Y:S02]  /*a670*/  @!P0 SYNCS.PHASECHK.TRANS64 P0, [R0+URZ+0x1c0], R3 ;  /* 0x0001c003000085a7 */ /* 0x000ee400080010ff */
[----:B---3--:R-:W-:Y:S05]  /*a680*/  @!P0 BRA `(.L_x_25) ;  /* 0xfffffffc00f08947 */ /* 0x008fea000383ffff */
[----:B------:R-:W-:Y:S05]  /*a690*/  BRA `(.L_x_156) ;  /* 0xffffff7400647947 */ /* 0x000fea000383ffff */
.L_x_28:
[----:B--2---:R-:W-:-:S07]  /*a6a0*/  MOV R0, UR33 ;  /* 0x0000002100007c02 */ /* 0x004fce0008000f00 */
.L_x_157:
[----:B--2---:R2:W3:Y:S02]  /*a6b0*/  SYNCS.PHASECHK.TRANS64.TRYWAIT P0, [R0+URZ+0x80], R3 ;  /* 0x00008003000075a7 */ /* 0x0044e400080011ff */
[----:B---3--:R-:W-:Y:S05]  /*a6c0*/  @!P0 NANOSLEEP.SYNCS 0x989680 ;  /* 0x009896800000895d */ /* 0x008fea0003900000 */
[----:B------:R-:W3:Y:S02]  /*a6d0*/  @!P0 SYNCS.PHASECHK.TRANS64 P0, [R0+URZ+0x80], R3 ;  /* 0x00008003000085a7 */ /* 0x000ee400080010ff */
[----:B---3--:R-:W-:Y:S05]  /*a6e0*/  @!P0 BRA `(.L_x_157) ;  /* 0xfffffffc00f08947 */ /* 0x008fea000383ffff */
[----:B------:R-:W-:Y:S05]  /*a6f0*/  BRA `(.L_x_27) ;  /* 0xffffff7400b47947 */ /* 0x000fea000383ffff */
.L_x_35:
[----:B-1----:R-:W-:-:S07]  /*a700*/  MOV R0, UR17 ;  /* 0x0000001100007c02 */ /* 0x002fce0008000f00 */
.L_x_158:
[----:B-1----:R1:W2:Y:S02]  /*a710*/  SYNCS.PHASECHK.TRANS64.TRYWAIT P0, [R0+URZ+0x80], R3 ;  /* 0x00008003000075a7 */ /* 0x0022a400080011ff */
[----:B--2---:R-:W-:Y:S05]  /*a720*/  @!P0 NANOSLEEP.SYNCS 0x989680 ;  /* 0x009896800000895d */ /* 0x004fea0003900000 */
[----:B------:R-:W2:Y:S02]  /*a730*/  @!P0 SYNCS.PHASECHK.TRANS64 P0, [R0+URZ+0x80], R3 ;  /* 0x00008003000085a7 */ /* 0x000ea400080010ff */
[----:B--2---:R-:W-:Y:S05]  /*a740*/  @!P0 BRA `(.L_x_158) ;  /* 0xfffffffc00f08947 */ /* 0x004fea000383ffff */
[----:B------:R-:W-:Y:S05]  /*a750*/  BRA `(.L_x_34) ;  /* 0xffffff7800747947 */ /* 0x000fea000383ffff */
.L_x_40:
[----:B-1----:R1:W2:Y:S02]  /*a760*/  SYNCS.PHASECHK.TRANS64.TRYWAIT P0, [R3+URZ+0x150], R0 ;  /* 0x00015000030075a7 */ /* 0x0022a400080011ff */
[----:B--2---:R-:W-:Y:S05]  /*a770*/  @!P0 NANOSLEEP.SYNCS 0x989680 ;  /* 0x009896800000895d */ /* 0x004fea0003900000 */
[----:B------:R-:W2:Y:S02]  /*a780*/  @!P0 SYNCS.PHASECHK.TRANS64 P0, [R3+URZ+0x150], R0 ;  /* 0x00015000030085a7 */ /* 0x000ea400080010ff */
[----:B--2---:R-:W-:Y:S05]  /*a790*/  @!P0 BRA `(.L_x_40) ;  /* 0xfffffffc00f08947 */ /* 0x004fea000383ffff */
[----:B------:R-:W-:Y:S05]  /*a7a0*/  BRA `(.L_x_159) ;  /* 0xffffff7c00187947 */ /* 0x000fea000383ffff */
.L_x_44:
[----:B-1----:R-:W-:-:S07]  /*a7b0*/  MOV R0, UR4 ;  /* 0x0000000400007c02 */ /* 0x002fce0008000f00 */
.L_x_160:
[----:B-1----:R1:W2:Y:S02]  /*a7c0*/  SYNCS.PHASECHK.TRANS64.TRYWAIT P0, [R0+URZ], R3 ;  /* 0x00000003000075a7 */ /* 0x0022a400080011ff */
[----:B--2---:R-:W-:Y:S05]  /*a7d0*/  @!P0 NANOSLEEP.SYNCS 0x989680 ;  /* 0x009896800000895d */ /* 0x004fea0003900000 */
[----:B------:R-:W2:Y:S02]  /*a7e0*/  @!P0 SYNCS.PHASECHK.TRANS64 P0, [R0+URZ], R3 ;  /* 0x00000003000085a7 */ /* 0x000ea400080010ff */
[----:B--2---:R-:W-:Y:S05]  /*a7f0*/  @!P0 BRA `(.L_x_160) ;  /* 0xfffffffc00f08947 */ /* 0x004fea000383ffff */
[----:B------:R-:W-:Y:S05]  /*a800*/  BRA `(.L_x_161) ;  /* 0xffffff8000bc7947 */ /* 0x000fea000383ffff */
.L_x_45:
[----:B------:R-:W-:-:S07]  /*a810*/  MOV R0, UR5 ;  /* 0x0000000500007c02 */ /* 0x000fce0008000f00 */
.L_x_162:
[----:B-1----:R1:W2:Y:S02]  /*a820*/  SYNCS.PHASECHK.TRANS64.TRYWAIT P0, [R0+URZ], R3 ;  /* 0x00000003000075a7 */ /* 0x0022a400080011ff */
[----:B--2---:R-:W-:Y:S05]  /*a830*/  @!P0 NANOSLEEP.SYNCS 0x989680 ;  /* 0x009896800000895d */ /* 0x004fea0003900000 */
[----:B------:R-:W2:Y:S02]  /*a840*/  @!P0 SYNCS.PHASECHK.TRANS64 P0, [R0+URZ], R3 ;  /* 0x00000003000085a7 */ /* 0x000ea400080010ff */
[----:B--2---:R-:W-:Y:S05]  /*a850*/  @!P0 BRA `(.L_x_162) ;  /* 0xfffffffc00f08947 */ /* 0x004fea000383ffff */
[----:B------:R-:W-:Y:S05]  /*a860*/  BRA `(.L_x_163) ;  /* 0xffffff8000c87947 */ /* 0x000fea000383ffff */
.L_x_46:
[----:B------:R-:W-:-:S07]  /*a870*/  MOV R0, UR5 ;  /* 0x0000000500007c02 */ /* 0x000fce0008000f00 */
.L_x_164:
[----:B-1----:R1:W2:Y:S02]  /*a880*/  SYNCS.PHASECHK.TRANS64.TRYWAIT P0, [R0+URZ], R3 ;  /* 0x00000003000075a7 */ /* 0x0022a400080011ff */
[----:B--2---:R-:W-:Y:S05]  /*a890*/  @!P0 NANOSLEEP.SYNCS 0x989680 ;  /* 0x009896800000895d */ /* 0x004fea0003900000 */
[----:B------:R-:W2:Y:S02]  /*a8a0*/  @!P0 SYNCS.PHASECHK.TRANS64 P0, [R0+URZ], R3 ;  /* 0x00000003000085a7 */ /* 0x000ea400080010ff */
[----:B--2---:R-:W-:Y:S05]  /*a8b0*/  @!P0 BRA `(.L_x_164) ;  /* 0xfffffffc00f08947 */ /* 0x004fea000383ffff */
[----:B------:R-:W-:Y:S05]  /*a8c0*/  BRA `(.L_x_165) ;  /* 0xffffff8000d47947 */ /* 0x000fea000383ffff */
.L_x_47:
[----:B------:R-:W-:-:S07]  /*a8d0*/  MOV R0, UR5 ;  /* 0x0000000500007c02 */ /* 0x000fce0008000f00 */
.L_x_166:
[----:B-1----:R1:W2:Y:S02]  /*a8e0*/  SYNCS.PHASECHK.TRANS64.TRYWAIT P0, [R0+URZ], R3 ;  /* 0x00000003000075a7 */ /* 0x0022a400080011ff */
[----:B--2---:R-:W-:Y:S05]  /*a8f0*/  @!P0 NANOSLEEP.SYNCS 0x989680 ;  /* 0x009896800000895d */ /* 0x004fea0003900000 */
[----:B------:R-:W2:Y:S02]  /*a900*/  @!P0 SYNCS.PHASECHK.TRANS64 P0, [R0+URZ], R3 ;  /* 0x00000003000085a7 */ /* 0x000ea400080010ff */
[----:B--2---:R-:W-:Y:S05]  /*a910*/  @!P0 BRA `(.L_x_166) ;  /* 0xfffffffc00f08947 */ /* 0x004fea000383ffff */
[----:B------:R-:W-:Y:S05]  /*a920*/  BRA `(.L_x_167) ;  /* 0xffffff8000e07947 */ /* 0x000fea000383ffff */
.L_x_48:
[----:B------:R-:W-:-:S07]  /*a930*/  MOV R0, UR5 ;  /* 0x0000000500007c02 */ /* 0x000fce0008000f00 */
.L_x_168:
[----:B-1----:R1:W2:Y:S02]  /*a940*/  SYNCS.PHASECHK.TRANS64.TRYWAIT P0, [R0+URZ], R3 ;  /* 0x00000003000075a7 */ /* 0x0022a400080011ff */
[----:B--2---:R-:W-:Y:S05]  /*a950*/  @!P0 NANOSLEEP.SYNCS 0x989680 ;  /* 0x009896800000895d */ /* 0x004fea0003900000 */
[----:B------:R-:W2:Y:S02]  /*a960*/  @!P0 SYNCS.PHASECHK.TRANS64 P0, [R0+URZ], R3 ;  /* 0x00000003000085a7 */ /* 0x000ea400080010ff */
[----:B--2---:R-:W-:Y:S05]  /*a970*/  @!P0 BRA `(.L_x_168) ;  /* 0xfffffffc00f08947 */ /* 0x004fea000383ffff */
[----:B------:R-:W-:Y:S05]  /*a980*/  BRA `(.L_x_169) ;  /* 0xffffff8000ec7947 */ /* 0x000fea000383ffff */
.L_x_49:
[----:B------:R-:W-:-:S07]  /*a990*/  MOV R0, UR5 ;  /* 0x0000000500007c02 */ /* 0x000fce0008000f00 */
.L_x_170:
[----:B-1----:R1:W2:Y:S02]  /*a9a0*/  SYNCS.PHASECHK.TRANS64.TRYWAIT P0, [R0+URZ], R3 ;  /* 0x00000003000075a7 */ /* 0x0022a400080011ff */
[----:B--2---:R-:W-:Y:S05]  /*a9b0*/  @!P0 NANOSLEEP.SYNCS 0x989680 ;  /* 0x009896800000895d */ /* 0x004fea0003900000 */
[----:B------:R-:W2:Y:S02]  /*a9c0*/  @!P0 SYNCS.PHASECHK.TRANS64 P0, [R0+URZ], R3 ;  /* 0x00000003000085a7 */ /* 0x000ea400080010ff */
[----:B--2---:R-:W-:Y:S05]  /*a9d0*/  @!P0 BRA `(.L_x_170) ;  /* 0xfffffffc00f08947 */ /* 0x004fea000383ffff */
[----:B------:R-:W-:Y:S05]  /*a9e0*/  BRA `(.L_x_171) ;  /* 0xffffff8000f87947 */ /* 0x000fea000383ffff */
.L_x_50:
[----:B------:R-:W-:-:S07]  /*a9f0*/  MOV R0, UR5 ;  /* 0x0000000500007c02 */ /* 0x000fce0008000f00 */
.L_x_172:
[----:B-1----:R1:W2:Y:S02]  /*aa00*/  SYNCS.PHASECHK.TRANS64.TRYWAIT P0, [R0+URZ], R3 ;  /* 0x00000003000075a7 */ /* 0x0022a400080011ff */
[----:B--2---:R-:W-:Y:S05]  /*aa10*/  @!P0 NANOSLEEP.SYNCS 0x989680 ;  /* 0x009896800000895d */ /* 0x004fea0003900000 */
[----:B------:R-:W2:Y:S02]  /*aa20*/  @!P0 SYNCS.PHASECHK.TRANS64 P0, [R0+URZ], R3 ;  /* 0x00000003000085a7 */ /* 0x000ea400080010ff */
[----:B--2---:R-:W-:Y:S05]  /*aa30*/  @!P0 BRA `(.L_x_172) ;  /* 0xfffffffc00f08947 */ /* 0x004fea000383ffff */
[----:B------:R-:W-:Y:S05]  /*aa40*/  BRA `(.L_x_173) ;  /* 0xffffff8400047947 */ /* 0x000fea000383ffff */
.L_x_51:
[----:B------:R-:W-:-:S07]  /*aa50*/  MOV R0, UR5 ;  /* 0x0000000500007c02 */ /* 0x000fce0008000f00 */
.L_x_174:
[----:B-1----:R1:W2:Y:S02]  /*aa60*/  SYNCS.PHASECHK.TRANS64.TRYWAIT P0, [R0+URZ], R3 ;  /* 0x00000003000075a7 */ /* 0x0022a400080011ff */
[----:B--2---:R-:W-:Y:S05]  /*aa70*/  @!P0 NANOSLEEP.SYNCS 0x989680 ;  /* 0x009896800000895d */ /* 0x004fea0003900000 */
[----:B------:R-:W2:Y:S02]  /*aa80*/  @!P0 SYNCS.PHASECHK.TRANS64 P0, [R0+URZ], R3 ;  /* 0x00000003000085a7 */ /* 0x000ea400080010ff */
[----:B--2---:R-:W-:Y:S05]  /*aa90*/  @!P0 BRA `(.L_x_174) ;  /* 0xfffffffc00f08947 */ /* 0x004fea000383ffff */
[----:B------:R-:W-:Y:S05]  /*aaa0*/  BRA `(.L_x_175) ;  /* 0xffffff8400107947 */ /* 0x000fea000383ffff */
.L_x_52:
[----:B------:R-:W-:-:S07]  /*aab0*/  MOV R0, UR5 ;  /* 0x0000000500007c02 */ /* 0x000fce0008000f00 */
.L_x_176:
[----:B-1----:R1:W2:Y:S02]  /*aac0*/  SYNCS.PHASECHK.TRANS64.TRYWAIT P0, [R0+URZ], R3 ;  /* 0x00000003000075a7 */ /* 0x0022a400080011ff */
[----:B--2---:R-:W-:Y:S05]  /*aad0*/  @!P0 NANOSLEEP.SYNCS 0x989680 ;  /* 0x009896800000895d */ /* 0x004fea0003900000 */
[----:B------:R-:W2:Y:S02]  /*aae0*/  @!P0 SYNCS.PHASECHK.TRANS64 P0, [R0+URZ], R3 ;  /* 0x00000003000085a7 */ /* 0x000ea400080010ff */
[----:B--2---:R-:W-:Y:S05]  /*aaf0*/  @!P0 BRA `(.L_x_176) ;  /* 0xfffffffc00f08947 */ /* 0x004fea000383ffff */
[----:B------:R-:W-:Y:S05]  /*ab00*/  BRA `(.L_x_177) ;  /* 0xffffff84001c7947 */ /* 0x000fea000383ffff */
.L_x_53:
[----:B------:R-:W-:-:S07]  /*ab10*/  MOV R0, UR5 ;  /* 0x0000000500007c02 */ /* 0x000fce0008000f00 */
.L_x_178:
[----:B-1----:R1:W2:Y:S02]  /*ab20*/  SYNCS.PHASECHK.TRANS64.TRYWAIT P0, [R0+URZ], R3 ;  /* 0x00000003000075a7 */ /* 0x0022a400080011ff */
[----:B--2---:R-:W-:Y:S05]  /*ab30*/  @!P0 NANOSLEEP.SYNCS 0x989680 ;  /* 0x009896800000895d */ /* 0x004fea0003900000 */
[----:B------:R-:W2:Y:S02]  /*ab40*/  @!P0 SYNCS.PHASECHK.TRANS64 P0, [R0+URZ], R3 ;  /* 0x00000003000085a7 */ /* 0x000ea400080010ff */
[----:B--2---:R-:W-:Y:S05]  /*ab50*/  @!P0 BRA `(.L_x_178) ;  /* 0xfffffffc00f08947 */ /* 0x004fea000383ffff */
[----:B------:R-:W-:Y:S05]  /*ab60*/  BRA `(.L_x_179) ;  /* 0xffffff8400287947 */ /* 0x000fea000383ffff */
.L_x_54:
[----:B------:R-:W-:-:S07]  /*ab70*/  MOV R0, UR5 ;  /* 0x0000000500007c02 */ /* 0x000fce0008000f00 */
.L_x_180:
[----:B-1----:R1:W2:Y:S02]  /*ab80*/  SYNCS.PHASECHK.TRANS64.TRYWAIT P0, [R0+URZ], R3 ;  /* 0x00000003000075a7 */ /* 0x0022a400080011ff */
[----:B--2---:R-:W-:Y:S05]  /*ab90*/  @!P0 NANOSLEEP.SYNCS 0x989680 ;  /* 0x009896800000895d */ /* 0x004fea0003900000 */
[----:B------:R-:W2:Y:S02]  /*aba0*/  @!P0 SYNCS.PHASECHK.TRANS64 P0, [R0+URZ], R3 ;  /* 0x00000003000085a7 */ /* 0x000ea400080010ff */
[----:B--2---:R-:W-:Y:S05]  /*abb0*/  @!P0 BRA `(.L_x_180) ;  /* 0xfffffffc00f08947 */ /* 0x004fea000383ffff */
[----:B------:R-:W-:Y:S05]  /*abc0*/  BRA `(.L_x_181) ;  /* 0xffffff8400347947 */ /* 0x000fea000383ffff */
.L_x_55:
[----:B------:R-:W-:-:S07]  /*abd0*/  MOV R0, UR5 ;  /* 0x0000000500007c02 */ /* 0x000fce0008000f00 */
.L_x_182:
[----:B-1----:R1:W2:Y:S02]  /*abe0*/  SYNCS.PHASECHK.TRANS64.TRYWAIT P0, [R0+URZ], R3 ;  /* 0x00000003000075a7 */ /* 0x0022a400080011ff */
[----:B--2---:R-:W-:Y:S05]  /*abf0*/  @!P0 NANOSLEEP.SYNCS 0x989680 ;  /* 0x009896800000895d */ /* 0x004fea0003900000 */
[----:B------:R-:W2:Y:S02]  /*ac00*/  @!P0 SYNCS.PHASECHK.TRANS64 P0, [R0+URZ], R3 ;  /* 0x00000003000085a7 */ /* 0x000ea400080010ff */
[----:B--2---:R-:W-:Y:S05]  /*ac10*/  @!P0 BRA `(.L_x_182) ;  /* 0xfffffffc00f08947 */ /* 0x004fea000383ffff */
[----:B------:R-:W-:Y:S05]  /*ac20*/  BRA `(.L_x_183) ;  /* 0xffffff8400407947 */ /* 0x000fea000383ffff */
.L_x_56:
[----:B------:R-:W-:-:S07]  /*ac30*/  MOV R0, UR5 ;  /* 0x0000000500007c02 */ /* 0x000fce0008000f00 */
.L_x_184:
[----:B-1----:R1:W2:Y:S02]  /*ac40*/  SYNCS.PHASECHK.TRANS64.TRYWAIT P0, [R0+URZ], R3 ;  /* 0x00000003000075a7 */ /* 0x0022a400080011ff */
[----:B--2---:R-:W-:Y:S05]  /*ac50*/  @!P0 NANOSLEEP.SYNCS 0x989680 ;  /* 0x009896800000895d */ /* 0x004fea0003900000 */
[----:B------:R-:W2:Y:S02]  /*ac60*/  @!P0 SYNCS.PHASECHK.TRANS64 P0, [R0+URZ], R3 ;  /* 0x00000003000085a7 */ /* 0x000ea400080010ff */
[----:B--2---:R-:W-:Y:S05]  /*ac70*/  @!P0 BRA `(.L_x_184) ;  /* 0xfffffffc00f08947 */ /* 0x004fea000383ffff */
[----:B------:R-:W-:Y:S05]  /*ac80*/  BRA `(.L_x_185) ;  /* 0xffffff84004c7947 */ /* 0x000fea000383ffff */
.L_x_57:
[----:B------:R-:W-:-:S07]  /*ac90*/  MOV R0, UR5 ;  /* 0x0000000500007c02 */ /* 0x000fce0008000f00 */
.L_x_186:
[----:B-1----:R1:W2:Y:S02]  /*aca0*/  SYNCS.PHASECHK.TRANS64.TRYWAIT P0, [R0+URZ], R3 ;  /* 0x00000003000075a7 */ /* 0x0022a400080011ff */
[----:B--2---:R-:W-:Y:S05]  /*acb0*/  @!P0 NANOSLEEP.SYNCS 0x989680 ;  /* 0x009896800000895d */ /* 0x004fea0003900000 */
[----:B------:R-:W2:Y:S02]  /*acc0*/  @!P0 SYNCS.PHASECHK.TRANS64 P0, [R0+URZ], R3 ;  /* 0x00000003000085a7 */ /* 0x000ea400080010ff */
[----:B--2---:R-:W-:Y:S05]  /*acd0*/  @!P0 BRA `(.L_x_186) ;  /* 0xfffffffc00f08947 */ /* 0x004fea000383ffff */
[----:B------:R-:W-:Y:S05]  /*ace0*/  BRA `(.L_x_187) ;  /* 0xffffff8400587947 */ /* 0x000fea000383ffff */
.L_x_58:
[----:B------:R-:W-:-:S07]  /*acf0*/  MOV R0, UR5 ;  /* 0x0000000500007c02 */ /* 0x000fce0008000f00 */
.L_x_188:
[----:B-1----:R1:W2:Y:S02]  /*ad00*/  SYNCS.PHASECHK.TRANS64.TRYWAIT P0, [R0+URZ], R3 ;  /* 0x00000003000075a7 */ /* 0x0022a400080011ff */
[----:B--2---:R-:W-:Y:S05]  /*ad10*/  @!P0 NANOSLEEP.SYNCS 0x989680 ;  /* 0x009896800000895d */ /* 0x004fea0003900000 */
[----:B------:R-:W2:Y:S02]  /*ad20*/  @!P0 SYNCS.PHASECHK.TRANS64 P0, [R0+URZ], R3 ;  /* 0x00000003000085a7 */ /* 0x000ea400080010ff */
[----:B--2---:R-:W-:Y:S05]  /*ad30*/  @!P0 BRA `(.L_x_188) ;  /* 0xfffffffc00f08947 */ /* 0x004fea000383ffff */
[----:B------:R-:W-:Y:S05]  /*ad40*/  BRA `(.L_x_189) ;  /* 0xffffff8400647947 */ /* 0x000fea000383ffff */
.L_x_61:
[----:B--2---:R2:W3:Y:S02]  /*ad50*/  SYNCS.PHASECHK.TRANS64.TRYWAIT P0, [R2+URZ+0x1b0], R5 ;  /* 0x0001b005020075a7 */ /* 0x0044e400080011ff */
[----:B---3--:R-:W-:Y:S05]  /*ad60*/  @!P0 NANOSLEEP.SYNCS 0x989680 ;  /* 0x009896800000895d */ /* 0x008fea0003900000 */
[----:B------:R-:W3:Y:S02]  /*ad70*/  @!P0 SYNCS.PHASECHK.TRANS64 P0, [R2+URZ+0x1b0], R5 ;  /* 0x0001b005020085a7 */ /* 0x000ee400080010ff */
[----:B---3--:R-:W-:Y:S05]  /*ad80*/  @!P0 BRA `(.L_x_61) ;  /* 0xfffffffc00f08947 */ /* 0x008fea000383ffff */
[----:B------:R-:W-:Y:S05]  /*ad90*/  BRA `(.L_x_190) ;  /* 0xffffff8400c07947 */ /* 0x000fea000383ffff */
.L_x_62:
[----:B------:R-:W-:-:S07]  /*ada0*/  MOV R2, UR4 ;  /* 0x0000000400027c02 */ /* 0x000fce0008000f00 */
.L_x_191:
[----:B--2---:R2:W3:Y:S02]  /*adb0*/  SYNCS.PHASECHK.TRANS64.TRYWAIT P0, [R2+URZ+0x160], R5 ;  /* 0x00016005020075a7 */ /* 0x0044e400080011ff */
[----:B---3--:R-:W-:Y:S05]  /*adc0*/  @!P0 NANOSLEEP.SYNCS 0x989680 ;  /* 0x009896800000895d */ /* 0x008fea0003900000 */
[----:B------:R-:W3:Y:S02]  /*add0*/  @!P0 SYNCS.PHASECHK.TRANS64 P0, [R2+URZ+0x160], R5 ;  /* 0x00016005020085a7 */ /* 0x000ee400080010ff */
[----:B---3--:R-:W-:Y:S05]  /*ade0*/  @!P0 BRA `(.L_x_191) ;  /* 0xfffffffc00f08947 */ /* 0x008fea000383ffff */
[----:B------:R-:W-:Y:S05]  /*adf0*/  BRA `(.L_x_192) ;  /* 0xffffff8400d07947 */ /* 0x000fea000383ffff */
.L_x_63:
[----:B--2---:R2:W3:Y:S02]  /*ae00*/  SYNCS.PHASECHK.TRANS64.TRYWAIT P1, [R2+URZ+0x150], R5 ;  /* 0x00015005020075a7 */ /* 0x0044e400080211ff */
[----:B---3--:R-:W-:Y:S05]  /*ae10*/  @!P1 NANOSLEEP.SYNCS 0x989680 ;  /* 0x009896800000995d */ /* 0x008fea0003900000 */
[----:B------:R-:W3:Y:S02]  /*ae20*/  @!P1 SYNCS.PHASECHK.TRANS64 P1, [R2+URZ+0x150], R5 ;  /* 0x00015005020095a7 */ /* 0x000ee400080210ff */
[----:B---3--:R-:W-:Y:S05]  /*ae30*/  @!P1 BRA `(.L_x_63) ;  /* 0xfffffffc00f09947 */ /* 0x008fea000383ffff */
[----:B------:R-:W-:Y:S05]  /*ae40*/  BRA `(.L_x_193) ;  /* 0xffffff8800007947 */ /* 0x000fea000383ffff */
.L_x_66:
[----:B------:R-:W-:-:S07]  /*ae50*/  MOV R0, UR4 ;  /* 0x0000000400007c02 */ /* 0x000fce0008000f00 */
.L_x_194:
[----:B--2---:R2:W3:Y:S02]  /*ae60*/  SYNCS.PHASECHK.TRANS64.TRYWAIT P0, [R0+URZ+0x160], R3 ;  /* 0x00016003000075a7 */ /* 0x0044e400080011ff */
[----:B---3--:R-:W-:Y:S05]  /*ae70*/  @!P0 NANOSLEEP.SYNCS 0x989680 ;  /* 0x009896800000895d */ /* 0x008fea0003900000 */
[----:B------:R-:W3:Y:S02]  /*ae80*/  @!P0 SYNCS.PHASECHK.TRANS64 P0, [R0+URZ+0x160], R3 ;  /* 0x00016003000085a7 */ /* 0x000ee400080010ff */
[----:B---3--:R-:W-:Y:S05]  /*ae90*/  @!P0 BRA `(.L_x_194) ;  /* 0xfffffffc00f08947 */ /* 0x008fea000383ffff */
[----:B------:R-:W-:Y:S05]  /*aea0*/  BRA `(.L_x_65) ;  /* 0xffffff8800547947 */ /* 0x000fea000383ffff */
.L_x_75:
[----:B--2---:R-:W-:-:S04]  /*aeb0*/  MOV R0, UR5 ;  /* 0x0000000500007c02 */ /* 0x004fc80008000f00 */
[----:B------:R2:W3:Y:S03]  /*aec0*/  SYNCS.PHASECHK.TRANS64.TRYWAIT P0, [R0+URZ+0x8], R7 ;  /* 0x00000807000075a7 */ /* 0x0004e600080011ff */
[----:B---3--:R-:W-:Y:S05]  /*aed0*/  @!P0 NANOSLEEP.SYNCS 0x989680 ;  /* 0x009896800000895d */ /* 0x008fea0003900000 */
[----:B------:R-:W3:Y:S02]  /*aee0*/  @!P0 SYNCS.PHASECHK.TRANS64 P0, [R0+URZ+0x8], R7 ;  /* 0x00000807000085a7 */ /* 0x000ee400080010ff */
[----:B---3--:R-:W-:Y:S05]  /*aef0*/  @!P0 BRA `(.L_x_75) ;  /* 0xfffffffc00ec8947 */ /* 0x008fea000383ffff */
[----:B------:R-:W-:Y:S05]  /*af00*/  BRA `(.L_x_74) ;  /* 0xffffff8c00087947 */ /* 0x000fea000383ffff */
.L_x_77:
[----:B------:R-:W-:Y:S01]  /*af10*/  BSSY B0, `(.L_x_195) ;  /* 0x0000006000007945 */ /* 0x000fe20003800000 */
[----:B------:R-:W-:-:S07]  /*af20*/  MOV R15, 0xffffffff ;  /* 0xffffffff000f7802 */ /* 0x000fce0000000f00 */
[----:B-12--5:R-:W-:Y:S05]  /*af30*/  WARPSYNC.COLLECTIVE R15, `(.L_x_196) ;  /* 0x000000000f0c7348 */ /* 0x026fea0003c00000 */
[----:B------:R-:W-:Y:S02]  /*af40*/  ELECT P6, UR79, PT ;  /* 0x00000000004f782f */ /* 0x000fe400038c0000 */
[----:B------:R-:W-:Y:S01]  /*af50*/  MOV R14, UR79 ;  /* 0x0000004f000e7c02 */ /* 0x000fe20008000f00 */
[----:B-12--5:R-:W-:Y:S10]  /*af60*/  ENDCOLLECTIVE ;  /* 0x000000000000791b */ /* 0x026ff40003800000 */
.L_x_196:
[----:B------:R-:W-:Y:S05]  /*af70*/  BSYNC B0 ;  /* 0x0000000000007941 */ /* 0x000fea0003800000 */
.L_x_195:
[----:B------:R-:W-:Y:S05]  /*af80*/  BRA `(.L_x_197) ;  /* 0xffffff8c00387947 */ /* 0x000fea000383ffff */
.L_x_79:
[----:B--2---:R-:W-:-:S04]  /*af90*/  MOV R0, UR5 ;  /* 0x0000000500007c02 */ /* 0x004fc80008000f00 */
[----:B------:R2:W3:Y:S03]  /*afa0*/  SYNCS.PHASECHK.TRANS64.TRYWAIT P0, [R0+URZ+0x8], R5 ;  /* 0x00000805000075a7 */ /* 0x0004e600080011ff */
[----:B---3--:R-:W-:Y:S05]  /*afb0*/  @!P0 NANOSLEEP.SYNCS 0x989680 ;  /* 0x009896800000895d */ /* 0x008fea0003900000 */
[----:B------:R-:W3:Y:S02]  /*afc0*/  @!P0 SYNCS.PHASECHK.TRANS64 P0, [R0+URZ+0x8], R5 ;  /* 0x00000805000085a7 */ /* 0x000ee400080010ff */
[----:B---3--:R-:W-:Y:S05]  /*afd0*/  @!P0 BRA `(.L_x_79) ;  /* 0xfffffffc00ec8947 */ /* 0x008fea000383ffff */
[----:B------:R-:W-:Y:S05]  /*afe0*/  BRA `(.L_x_78) ;  /* 0xffffff8c003c7947 */ /* 0x000fea000383ffff */
.L_x_80:
[----:B-1----:R1:W2:Y:S02]  /*aff0*/  SYNCS.PHASECHK.TRANS64.TRYWAIT P0, [R0+URZ+0x150], R5 ;  /* 0x00015005000075a7 */ /* 0x0022a400080011ff */
[----:B--2---:R-:W-:Y:S05]  /*b000*/  @!P0 NANOSLEEP.SYNCS 0x989680 ;  /* 0x009896800000895d */ /* 0x004fea0003900000 */
[----:B------:R-:W2:Y:S02]  /*b010*/  @!P0 SYNCS.PHASECHK.TRANS64 P0, [R0+URZ+0x150], R5 ;  /* 0x00015005000085a7 */ /* 0x000ea400080010ff */
[----:B--2---:R-:W-:Y:S05]  /*b020*/  @!P0 BRA `(.L_x_80) ;  /* 0xfffffffc00f08947 */ /* 0x004fea000383ffff */
[----:B------:R-:W-:Y:S05]  /*b030*/  BRA `(.L_x_198) ;  /* 0xffffff9000187947 */ /* 0x000fea000383ffff */
.L_x_82:
[----:B------:R-:W-:-:S07]  /*b040*/  MOV R0, UR23 ;  /* 0x0000001700007c02 */ /* 0x000fce0008000f00 */
.L_x_199:
[----:B-1----:R1:W2:Y:S02]  /*b050*/  SYNCS.PHASECHK.TRANS64.TRYWAIT P0, [R0+URZ+0x190], R5 ;  /* 0x00019005000075a7 */ /* 0x0022a400080011ff */
[----:B--2---:R-:W-:Y:S05]  /*b060*/  @!P0 NANOSLEEP.SYNCS 0x989680 ;  /* 0x009896800000895d */ /* 0x004fea0003900000 */
[----:B------:R-:W2:Y:S02]  /*b070*/  @!P0 SYNCS.PHASECHK.TRANS64 P0, [R0+URZ+0x190], R5 ;  /* 0x00019005000085a7 */ /* 0x000ea400080010ff */
[----:B--2---:R-:W-:Y:S05]  /*b080*/  @!P0 BRA `(.L_x_199) ;  /* 0xfffffffc00f08947 */ /* 0x004fea000383ffff */
[----:B------:R-:W-:Y:S05]  /*b090*/  BRA `(.L_x_200) ;  /* 0xffffff9000647947 */ /* 0x000fea000383ffff */
.L_x_85:
[----:B------:R-:W-:Y:S07]  /*b0a0*/  MOV R0, UR5 ;  /* 0x0000000500007c02 */ /* 0x000fee0008000f00 */
.L_x_201:
[----:B-1----:R1:W2:Y:S02]  /*b0b0*/  SYNCS.PHASECHK.TRANS64.TRYWAIT P0, [R0+URZ], R5 ;  /* 0x00000005000075a7 */ /* 0x0022a400080011ff */
[----:B--2---:R-:W-:Y:S05]  /*b0c0*/  @!P0 NANOSLEEP.SYNCS 0x989680 ;  /* 0x009896800000895d */ /* 0x004fea0003900000 */
[----:B------:R-:W2:Y:S02]  /*b0d0*/  @!P0 SYNCS.PHASECHK.TRANS64 P0, [R0+URZ], R5 ;  /* 0x00000005000085a7 */ /* 0x000ea400080010ff */
[----:B--2---:R-:W-:Y:S05]  /*b0e0*/  @!P0 BRA `(.L_x_201) ;  /* 0xfffffffc00f08947 */ /* 0x004fea000383ffff */
[----:B------:R-:W-:Y:S05]  /*b0f0*/  BRA `(.L_x_84) ;  /* 0xffffff9000787947 */ /* 0x000fea000383ffff */
.L_x_89:
[----:B-1----:R-:W-:-:S07]  /*b100*/  MOV R0, UR4 ;  /* 0x0000000400007c02 */ /* 0x002fce0008000f00 */
.L_x_202:
[----:B-1----:R1:W2:Y:S02]  /*b110*/  SYNCS.PHASECHK.TRANS64.TRYWAIT P0, [R0+URZ], R3 ;  /* 0x00000003000075a7 */ /* 0x0022a400080011ff */
[----:B--2---:R-:W-:Y:S05]  /*b120*/  @!P0 NANOSLEEP.SYNCS 0x989680 ;  /* 0x009896800000895d */ /* 0x004fea0003900000 */
[----:B------:R-:W2:Y:S02]  /*b130*/  @!P0 SYNCS.PHASECHK.TRANS64 P0, [R0+URZ], R3 ;  /* 0x00000003000085a7 */ /* 0x000ea400080010ff */
[----:B--2---:R-:W-:Y:S05]  /*b140*/  @!P0 BRA `(.L_x_202) ;  /* 0xfffffffc00f08947 */ /* 0x004fea000383ffff */
[----:B------:R-:W-:Y:S05]  /*b150*/  BRA `(.L_x_203) ;  /* 0xffffff9400447947 */ /* 0x000fea000383ffff */
.L_x_90:
[----:B------:R-:W-:-:S07]  /*b160*/  MOV R0, UR5 ;  /* 0x0000000500007c02 */ /* 0x000fce0008000f00 */
.L_x_204:
[----:B-1----:R1:W2:Y:S02]  /*b170*/  SYNCS.PHASECHK.TRANS64.TRYWAIT P0, [R0+URZ], R3 ;  /* 0x00000003000075a7 */ /* 0x0022a400080011ff */
[----:B--2---:R-:W-:Y:S05]  /*b180*/  @!P0 NANOSLEEP.SYNCS 0x989680 ;  /* 0x009896800000895d */ /* 0x004fea0003900000 */
[----:B------:R-:W2:Y:S02]  /*b190*/  @!P0 SYNCS.PHASECHK.TRANS64 P0, [R0+URZ], R3 ;  /* 0x00000003000085a7 */ /* 0x000ea400080010ff */
[----:B--2---:R-:W-:Y:S05]  /*b1a0*/  @!P0 BRA `(.L_x_204) ;  /* 0xfffffffc00f08947 */ /* 0x004fea000383ffff */
[----:B------:R-:W-:Y:S05]  /*b1b0*/  BRA `(.L_x_205) ;  /* 0xffffff9400507947 */ /* 0x000fea000383ffff */
.L_x_91:
[----:B------:R-:W-:-:S07]  /*b1c0*/  MOV R0, UR5 ;  /* 0x0000000500007c02 */ /* 0x000fce0008000f00 */
.L_x_206:
[----:B-1----:R1:W2:Y:S02]  /*b1d0*/  SYNCS.PHASECHK.TRANS64.TRYWAIT P0, [R0+URZ], R3 ;  /* 0x00000003000075a7 */ /* 0x0022a400080011ff */
[----:B--2---:R-:W-:Y:S05]  /*b1e0*/  @!P0 NANOSLEEP.SYNCS 0x989680 ;  /* 0x009896800000895d */ /* 0x004fea0003900000 */
[----:B------:R-:W2:Y:S02]  /*b1f0*/  @!P0 SYNCS.PHASECHK.TRANS64 P0, [R0+URZ], R3 ;  /* 0x00000003000085a7 */ /* 0x000ea400080010ff */
[----:B--2---:R-:W-:Y:S05]  /*b200*/  @!P0 BRA `(.L_x_206) ;  /* 0xfffffffc00f08947 */ /* 0x004fea000383ffff */
[----:B------:R-:W-:Y:S05]  /*b210*/  BRA `(.L_x_207) ;  /* 0xffffff94005c7947 */ /* 0x000fea000383ffff */
.L_x_94:
[----:B------:R-:W-:-:S07]  /*b220*/  MOV R0, UR17 ;  /* 0x0000001100007c02 */ /* 0x000fce0008000f00 */
.L_x_208:
[----:B-1----:R1:W2:Y:S02]  /*b230*/  SYNCS.PHASECHK.TRANS64.TRYWAIT P1, [R0+URZ+0x1d0], R3 ;  /* 0x0001d003000075a7 */ /* 0x0022a400080211ff */
[----:B--2---:R-:W-:Y:S05]  /*b240*/  @!P1 NANOSLEEP.SYNCS 0x989680 ;  /* 0x009896800000995d */ /* 0x004fea0003900000 */
[----:B------:R-:W2:Y:S02]  /*b250*/  @!P1 SYNCS.PHASECHK.TRANS64 P1, [R0+URZ+0x1d0], R3 ;  /* 0x0001d003000095a7 */ /* 0x000ea400080210ff */
[----:B--2---:R-:W-:Y:S05]  /*b260*/  @!P1 BRA `(.L_x_208) ;  /* 0xfffffffc00f09947 */ /* 0x004fea000383ffff */
[----:B------:R-:W-:Y:S05]  /*b270*/  BRA `(.L_x_209) ;  /* 0xffffff9400a87947 */ /* 0x000fea000383ffff */
.L_x_99:
[----:B---3--:R3:W4:Y:S02]  /*b280*/  SYNCS.PHASECHK.TRANS64.TRYWAIT P0, [R12+URZ+0x150], R9 ;  /* 0x000150090c0075a7 */ /* 0x00872400080011ff */
[----:B----4-:R-:W-:Y:S05]  /*b290*/  @!P0 NANOSLEEP.SYNCS 0x989680 ;  /* 0x009896800000895d */ /* 0x010fea0003900000 */
[----:B------:R-:W4:Y:S02]  /*b2a0*/  @!P0 SYNCS.PHASECHK.TRANS64 P0, [R12+URZ+0x150], R9 ;  /* 0x000150090c0085a7 */ /* 0x000f2400080010ff */
[----:B----4-:R-:W-:Y:S05]  /*b2b0*/  @!P0 BRA `(.L_x_99) ;  /* 0xfffffffc00f08947 */ /* 0x010fea000383ffff */
[----:B------:R-:W-:Y:S05]  /*b2c0*/  BRA `(.L_x_210) ;  /* 0xffffff9800dc7947 */ /* 0x000fea000383ffff */
.L_x_102:
[----:B------:R-:W-:Y:S07]  /*b2d0*/  MOV R0, UR21 ;  /* 0x0000001500007c02 */ /* 0x000fee0008000f00 */
.L_x_211:
[----:B-1----:R1:W3:Y:S02]  /*b2e0*/  SYNCS.PHASECHK.TRANS64.TRYWAIT P2, [R0+URZ+0x148], R11 ;  /* 0x0001480b000075a7 */ /* 0x0022e400080411ff */
[----:B---3--:R-:W-:Y:S05]  /*b2f0*/  @!P2 NANOSLEEP.SYNCS 0x989680 ;  /* 0x009896800000a95d */ /* 0x008fea0003900000 */
[----:B------:R-:W3:Y:S02]  /*b300*/  @!P2 SYNCS.PHASECHK.TRANS64 P2, [R0+URZ+0x148], R11 ;  /* 0x0001480b0000a5a7 */ /* 0x000ee400080410ff */
[----:B---3--:R-:W-:Y:S05]  /*b310*/  @!P2 BRA `(.L_x_211) ;  /* 0xfffffffc00f0a947 */ /* 0x008fea000383ffff */
[----:B------:R-:W-:Y:S05]  /*b320*/  BRA `(.L_x_101) ;  /* 0xffffffa000447947 */ /* 0x000fea000383ffff */
.L_x_105:
[----:B---3--:R-:W-:Y:S07]  /*b330*/  MOV R0, UR21 ;  /* 0x0000001500007c02 */ /* 0x008fee0008000f00 */
.L_x_212:
[----:B-1----:R1:W3:Y:S02]  /*b340*/  SYNCS.PHASECHK.TRANS64.TRYWAIT P0, [R0+URZ+0x120], R9 ;  /* 0x00012009000075a7 */ /* 0x0022e400080011ff */
[----:B---3--:R-:W-:Y:S05]  /*b350*/  @!P0 NANOSLEEP.SYNCS 0x989680 ;  /* 0x009896800000895d */ /* 0x008fea0003900000 */
[----:B------:R-:W3:Y:S02]  /*b360*/  @!P0 SYNCS.PHASECHK.TRANS64 P0, [R0+URZ+0x120], R9 ;  /* 0x00012009000085a7 */ /* 0x000ee400080010ff */
[----:B---3--:R-:W-:Y:S05]  /*b370*/  @!P0 BRA `(.L_x_212) ;  /* 0xfffffffc00f08947 */ /* 0x008fea000383ffff */
[----:B------:R-:W-:Y:S05]  /*b380*/  BRA `(.L_x_213) ;  /* 0xffffffa000a07947 */ /* 0x000fea000383ffff */
.L_x_106:
[----:B------:R-:W-:Y:S07]  /*b390*/  MOV R0, UR21 ;  /* 0x0000001500007c02 */ /* 0x000fee0008000f00 */
.L_x_214:
[----:B-1----:R1:W3:Y:S02]  /*b3a0*/  SYNCS.PHASECHK.TRANS64.TRYWAIT P0, [R0+URZ+0x128], R9 ;  /* 0x00012809000075a7 */ /* 0x0022e400080011ff */
[----:B---3--:R-:W-:Y:S05]  /*b3b0*/  @!P0 NANOSLEEP.SYNCS 0x989680 ;  /* 0x009896800000895d */ /* 0x008fea0003900000 */
[----:B------:R-:W3:Y:S02]  /*b3c0*/  @!P0 SYNCS.PHASECHK.TRANS64 P0, [R0+URZ+0x128], R9 ;  /* 0x00012809000085a7 */ /* 0x000ee400080010ff */
[----:B---3--:R-:W-:Y:S05]  /*b3d0*/  @!P0 BRA `(.L_x_214) ;  /* 0xfffffffc00f08947 */ /* 0x008fea000383ffff */
[----:B------:R-:W-:Y:S05]  /*b3e0*/  BRA `(.L_x_215) ;  /* 0xffffffa000f87947 */ /* 0x000fea000383ffff */
.L_x_107:
[----:B------:R-:W-:Y:S07]  /*b3f0*/  MOV R0, UR21 ;  /* 0x0000001500007c02 */ /* 0x000fee0008000f00 */
.L_x_216:
[----:B-1----:R1:W3:Y:S02]  /*b400*/  SYNCS.PHASECHK.TRANS64.TRYWAIT P0, [R0+URZ+0x130], R9 ;  /* 0x00013009000075a7 */ /* 0x0022e400080011ff */
[----:B---3--:R-:W-:Y:S05]  /*b410*/  @!P0 NANOSLEEP.SYNCS 0x989680 ;  /* 0x009896800000895d */ /* 0x008fea0003900000 */
[----:B------:R-:W3:Y:S02]  /*b420*/  @!P0 SYNCS.PHASECHK.TRANS64 P0, [R0+URZ+0x130], R9 ;  /* 0x00013009000085a7 */ /* 0x000ee400080010ff */
[----:B---3--:R-:W-:Y:S05]  /*b430*/  @!P0 BRA `(.L_x_216) ;  /* 0xfffffffc00f08947 */ /* 0x008fea000383ffff */
[----:B------:R-:W-:Y:S05]  /*b440*/  BRA `(.L_x_217) ;  /* 0xffffffa400547947 */ /* 0x000fea000383ffff */
.L_x_108:
[----:B------:R-:W-:Y:S07]  /*b450*/  MOV R0, UR21 ;  /* 0x0000001500007c02 */ /* 0x000fee0008000f00 */
.L_x_218:
[----:B-1----:R1:W3:Y:S02]  /*b460*/  SYNCS.PHASECHK.TRANS64.TRYWAIT P0, [R0+URZ+0x138], R9 ;  /* 0x00013809000075a7 */ /* 0x0022e400080011ff */
[----:B---3--:R-:W-:Y:S05]  /*b470*/  @!P0 NANOSLEEP.SYNCS 0x989680 ;  /* 0x009896800000895d */ /* 0x008fea0003900000 */
[----:B------:R-:W3:Y:S02]  /*b480*/  @!P0 SYNCS.PHASECHK.TRANS64 P0, [R0+URZ+0x138], R9 ;  /* 0x00013809000085a7 */ /* 0x000ee400080010ff */
[----:B---3--:R-:W-:Y:S05]  /*b490*/  @!P0 BRA `(.L_x_218) ;  /* 0xfffffffc00f08947 */ /* 0x008fea000383ffff */
[----:B------:R-:W-:Y:S05]  /*b4a0*/  BRA `(.L_x_219) ;  /* 0xffffffa400b07947 */ /* 0x000fea000383ffff */
.L_x_110:
[----:B------:R-:W-:-:S07]  /*b4b0*/  MOV R0, UR21 ;  /* 0x0000001500007c02 */ /* 0x000fce0008000f00 */
.L_x_220:
[----:B-1----:R1:W4:Y:S02]  /*b4c0*/  SYNCS.PHASECHK.TRANS64.TRYWAIT P0, [R0+URZ+0x120], R3 ;  /* 0x00012003000075a7 */ /* 0x00232400080011ff */
[----:B----4-:R-:W-:Y:S05]  /*b4d0*/  @!P0 NANOSLEEP.SYNCS 0x989680 ;  /* 0x009896800000895d */ /* 0x010fea0003900000 */
[----:B------:R-:W4:Y:S02]  /*b4e0*/  @!P0 SYNCS.PHASECHK.TRANS64 P0, [R0+URZ+0x120], R3 ;  /* 0x00012003000085a7 */ /* 0x000f2400080010ff */
[----:B----4-:R-:W-:Y:S05]  /*b4f0*/  @!P0 BRA `(.L_x_220) ;  /* 0xfffffffc00f08947 */ /* 0x010fea000383ffff */
[----:B------:R-:W-:Y:S05]  /*b500*/  BRA `(.L_x_221) ;  /* 0xffffffa8003c7947 */ /* 0x000fea000383ffff */
.L_x_111:
[----:B-1----:R-:W-:-:S07]  /*b510*/  MOV R0, UR21 ;  /* 0x0000001500007c02 */ /* 0x002fce0008000f00 */
.L_x_222:
[----:B-1----:R1:W4:Y:S02]  /*b520*/  SYNCS.PHASECHK.TRANS64.TRYWAIT P0, [R0+URZ+0x128], R3 ;  /* 0x00012803000075a7 */ /* 0x00232400080011ff */
[----:B----4-:R-:W-:Y:S05]  /*b530*/  @!P0 NANOSLEEP.SYNCS 0x989680 ;  /* 0x009896800000895d */ /* 0x010fea0003900000 */
[----:B------:R-:W4:Y:S02]  /*b540*/  @!P0 SYNCS.PHASECHK.TRANS64 P0, [R0+URZ+0x128], R3 ;  /* 0x00012803000085a7 */ /* 0x000f2400080010ff */
[----:B----4-:R-:W-:Y:S05]  /*b550*/  @!P0 BRA `(.L_x_222) ;  /* 0xfffffffc00f08947 */ /* 0x010fea000383ffff */
[----:B------:R-:W-:Y:S05]  /*b560*/  BRA `(.L_x_223) ;  /* 0xffffffa8002c7947 */ /* 0x000fea000383ffff */
.L_x_112:
[----:B-1----:R-:W-:-:S07]  /*b570*/  MOV R0, UR21 ;  /* 0x0000001500007c02 */ /* 0x002fce0008000f00 */
.L_x_224:
[----:B-1----:R1:W4:Y:S02]  /*b580*/  SYNCS.PHASECHK.TRANS64.TRYWAIT P0, [R0+URZ+0x130], R3 ;  /* 0x00013003000075a7 */ /* 0x00232400080011ff */
[----:B----4-:R-:W-:Y:S05]  /*b590*/  @!P0 NANOSLEEP.SYNCS 0x989680 ;  /* 0x009896800000895d */ /* 0x010fea0003900000 */
[----:B------:R-:W4:Y:S02]  /*b5a0*/  @!P0 SYNCS.PHASECHK.TRANS64 P0, [R0+URZ+0x130], R3 ;  /* 0x00013003000085a7 */ /* 0x000f2400080010ff */
[----:B----4-:R-:W-:Y:S05]  /*b5b0*/  @!P0 BRA `(.L_x_224) ;  /* 0xfffffffc00f08947 */ /* 0x010fea000383ffff */
[----:B------:R-:W-:Y:S05]  /*b5c0*/  BRA `(.L_x_225) ;  /* 0xffffffa8001c7947 */ /* 0x000fea000383ffff */
.L_x_114:
[----:B--2---:R2:W3:Y:S02]  /*b5d0*/  SYNCS.PHASECHK.TRANS64.TRYWAIT P0, [R3+URZ+0x150], R0 ;  /* 0x00015000030075a7 */ /* 0x0044e400080011ff */
[----:B---3--:R-:W-:Y:S05]  /*b5e0*/  @!P0 NANOSLEEP.SYNCS 0x989680 ;  /* 0x009896800000895d */ /* 0x008fea0003900000 */
[----:B------:R-:W3:Y:S02]  /*b5f0*/  @!P0 SYNCS.PHASECHK.TRANS64 P0, [R3+URZ+0x150], R0 ;  /* 0x00015000030085a7 */ /* 0x000ee400080010ff */
[----:B---3--:R-:W-:Y:S05]  /*b600*/  @!P0 BRA `(.L_x_114) ;  /* 0xfffffffc00f08947 */ /* 0x008fea000383ffff */
[----:B------:R-:W-:Y:S05]  /*b610*/  BRA `(.L_x_226) ;  /* 0xffffffa800e07947 */ /* 0x000fea000383ffff */
.L_x_125:
[----:B--2---:R2:W1:Y:S02]  /*b620*/  SYNCS.PHASECHK.TRANS64.TRYWAIT P1, [R5+URZ+0x100], R2 ;  /* 0x00010002050075a7 */ /* 0x00446400080211ff */
[----:B-1----:R-:W-:Y:S05]  /*b630*/  @!P1 NANOSLEEP.SYNCS 0x989680 ;  /* 0x009896800000995d */ /* 0x002fea0003900000 */
[----:B------:R-:W1:Y:S02]  /*b640*/  @!P1 SYNCS.PHASECHK.TRANS64 P1, [R5+URZ+0x100], R2 ;  /* 0x00010002050095a7 */ /* 0x000e6400080210ff */
[----:B-1----:R-:W-:Y:S05]  /*b650*/  @!P1 BRA `(.L_x_125) ;  /* 0xfffffffc00f09947 */ /* 0x002fea000383ffff */
[----:B------:R-:W-:Y:S05]  /*b660*/  BRA `(.L_x_124) ;  /* 0xffffffb800407947 */ /* 0x000fea000383ffff */
.L_x_127:
[----:B-1----:R1:W3:Y:S02]  /*b670*/  SYNCS.PHASECHK.TRANS64.TRYWAIT P0, [R92+URZ+0x170], R7 ;  /* 0x000170075c0075a7 */ /* 0x0022e400080011ff */
[----:B---3--:R-:W-:Y:S05]  /*b680*/  @!P0 NANOSLEEP.SYNCS 0x989680 ;  /* 0x009896800000895d */ /* 0x008fea0003900000 */
[----:B------:R-:W3:Y:S02]  /*b690*/  @!P0 SYNCS.PHASECHK.TRANS64 P0, [R92+URZ+0x170], R7 ;  /* 0x000170075c0085a7 */ /* 0x000ee400080010ff */
[----:B---3--:R-:W-:Y:S05]  /*b6a0*/  @!P0 BRA `(.L_x_127) ;  /* 0xfffffffc00f08947 */ /* 0x008fea000383ffff */
[----:B------:R-:W-:Y:S05]  /*b6b0*/  BRA `(.L_x_126) ;  /* 0xffffffb800907947 */ /* 0x000fea000383ffff */
.L_x_135:
[----:B---3--:R3:W4:Y:S02]  /*b6c0*/  SYNCS.PHASECHK.TRANS64.TRYWAIT P0, [R112+URZ+0x100], R3 ;  /* 0x00010003700075a7 */ /* 0x00872400080011ff */
[----:B----4-:R-:W-:Y:S05]  /*b6d0*/  @!P0 NANOSLEEP.SYNCS 0x989680 ;  /* 0x009896800000895d */ /* 0x010fea0003900000 */
[----:B------:R-:W4:Y:S02]  /*b6e0*/  @!P0 SYNCS.PHASECHK.TRANS64 P0, [R112+URZ+0x100], R3 ;  /* 0x00010003700085a7 */ /* 0x000f2400080010ff */
[----:B----4-:R-:W-:Y:S05]  /*b6f0*/  @!P0 BRA `(.L_x_135) ;  /* 0xfffffffc00f08947 */ /* 0x010fea000383ffff */
[----:B------:R-:W-:Y:S05]  /*b700*/  BRA `(.L_x_134) ;  /* 0xffffffc400987947 */ /* 0x000fea000383ffff */
.L_x_143:
[----:B---3--:R3:W4:Y:S02]  /*b710*/  SYNCS.PHASECHK.TRANS64.TRYWAIT P0, [R112+URZ+0x100], R5 ;  /* 0x00010005700075a7 */ /* 0x00872400080011ff */
[----:B----4-:R-:W-:Y:S05]  /*b720*/  @!P0 NANOSLEEP.SYNCS 0x989680 ;  /* 0x009896800000895d */ /* 0x010fea0003900000 */
[----:B------:R-:W4:Y:S02]  /*b730*/  @!P0 SYNCS.PHASECHK.TRANS64 P0, [R112+URZ+0x100], R5 ;  /* 0x00010005700085a7 */ /* 0x000f2400080010ff */
[----:B----4-:R-:W-:Y:S05]  /*b740*/  @!P0 BRA `(.L_x_143) ;  /* 0xfffffffc00f08947 */ /* 0x010fea000383ffff */
[----:B------:R-:W-:Y:S05]  /*b750*/  BRA `(.L_x_142) ;  /* 0xffffffd000e87947 */ /* 0x000fea000383ffff */
.L_x_151:
[----:B---3--:R3:W4:Y:S02]  /*b760*/  SYNCS.PHASECHK.TRANS64.TRYWAIT P0, [R103+URZ+0x100], R4 ;  /* 0x00010004670075a7 */ /* 0x00872400080011ff */
[----:B----4-:R-:W-:Y:S05]  /*b770*/  @!P0 NANOSLEEP.SYNCS 0x989680 ;  /* 0x009896800000895d */ /* 0x010fea0003900000 */
[----:B------:R-:W4:Y:S02]  /*b780*/  @!P0 SYNCS.PHASECHK.TRANS64 P0, [R103+URZ+0x100], R4 ;  /* 0x00010004670085a7 */ /* 0x000f2400080010ff */
[----:B----4-:R-:W-:Y:S05]  /*b790*/  @!P0 BRA `(.L_x_151) ;  /* 0xfffffffc00f08947 */ /* 0x010fea000383ffff */
[----:B------:R-:W-:Y:S05]  /*b7a0*/  BRA `(.L_x_150) ;  /* 0xffffffe000407947 */ /* 0x000fea000383ffff */
        .weak           $__internal_0_$__cuda_sm10x_tcgen05_guardrail_trap_col_being_dealloced_not_returned_by_alloc
        .type           $__internal_0_$__cuda_sm10x_tcgen05_guardrail_trap_col_being_dealloced_not_returned_by_alloc,@function
        .size           $__internal_0_$__cuda_sm10x_tcgen05_guardrail_trap_col_being_dealloced_not_returned_by_alloc,($__internal_1_$__cuda_sm10x_tcgen05_guardrail_trap_phase_invalid_during_alloc - $__internal_0_$__cuda_sm10x_tcgen05_guardrail_trap_col_being_dealloced_not_returned_by_alloc)
$__internal_0_$__cuda_sm10x_tcgen05_guardrail_trap_col_being_dealloced_not_returned_by_alloc:
[----:B------:R-:W-:Y:S05]  /*b7b0*/  BPT.TRAP 0x1 ;  /* 0x000000040000795c */ /* 0x000fea0000300000 */
[----:B------:R-:W-:-:S04]  /*b7c0*/  HFMA2 R3, -RZ, RZ, 0, 0 ;  /* 0x00000000ff037431 */ /* 0x000fc800000001ff */
[----:B------:R-:W-:Y:S05]  /*b7d0*/  RET.REL.NODEC R2 `(_ZN7cutlass13device_kernelINS_4gemm6kernel13GemmUniversalIN4cute5tupleIJiiiiEEENS1_10collective13CollectiveMmaINS1_35MainloopSm100TmaUmmaWarpSpecializedILi16ELi2ELi4ENS5_IJNS4_1CILi2EEENSA_ILi4EEENSA_ILi1EEEEEEEENS5_IJNSA_ILi128EEENSA_ILi256EEENSA_ILi64EEEEEENS_12float_e4m3_tENS5_IJlSD_lEEESK_SL_NS4_8TiledMMAINS4_8MMA_AtomIJNS4_10MMA_TraitsINS4_25SM100_MMA_F8F6F4_2x1SM_SSEJSK_SK_fSG_SH_NS4_17integral_constantINS4_4UMMA5MajorELSS_0EEEST_NSQ_INSR_7ScaleInELSU_0EEESV_EEEEEENS4_6LayoutINS5_IJSD_SD_SD_EEENS5_IJNSA_ILi0EEES10_S10_EEEEENS5_IJNS4_10UnderscoreES13_S13_EEEEENS4_28SM100_TMA_2SM_LOAD_MULTICASTENS4_14ComposedLayoutINS4_7SwizzleILi2ELi4ELi3EEENS4_18smem_ptr_flag_bitsILi8EEENSY_INS5_IJNSA_ILi8EEESI_EEENS5_IJSI_SD_EEEEEEEvNS4_8identityENS4_18SM100_TMA_2SM_LOADES1G_vS1H_EENS_8epilogue10collective18CollectiveEpilogueINS1K_23Sm100TmaWarpSpecializedILi4ELi2ELi32ELb0ELb0EEEJNS5_IJSI_SH_SI_EEENS5_IJNSY_ISI_SD_EENSY_INS5_IJNSA_ILi32EEESB_EEENS5_IJSD_SG_EEEEEEEESK_SL_SK_SL_NS1K_6fusion15FusionCallbacksIS1O_NS1W_17LinearCombinationISK_fSK_fLNS_15FloatRoundStyleE2EEES1P_S1V_JEEENS4_5SM1004TMEM4LOAD26SM100_TMEM_LOAD_32dp32b32xENS4_13SM90_TMA_LOADENS17_INS18_ILi1ELi4ELi3EEES1B_NSY_INS5_IJS1C_S1R_EEENS5_IJS1R_SD_EEEEEEENS4_39AutoVectorizingCopyWithAssumedAlignmentILi128EEENS4_14SM90_TMA_STOREES2B_S2D_S2D_EEEvvEEEEvNT_6ParamsE) ;  /* 0xffffff4802087950 */ /* 0x000fea0003c3ffff */
        .weak           $__internal_1_$__cuda_sm10x_tcgen05_guardrail_trap_phase_invalid_during_alloc
        .type           $__internal_1_$__cuda_sm10x_tcgen05_guardrail_trap_phase_invalid_during_alloc,@function
        .size           $__internal_1_$__cuda_sm10x_tcgen05_guardrail_trap_phase_invalid_during_alloc,($__internal_2_$__cuda_sm10x_tcgen05_guardrail_trap_unallocated_columns_being_dealloced - $__internal_1_$__cuda_sm10x_tcgen05_guardrail_trap_phase_invalid_during_alloc)
$__internal_1_$__cuda_sm10x_tcgen05_guardrail_trap_phase_invalid_during_alloc:
[----:B------:R-:W-:Y:S05]  /*b7e0*/  BPT.TRAP 0x1 ;  /* 0x000000040000795c */ /* 0x000fea0000300000 */
[----:B------:R-:W-:-:S04]  /*b7f0*/  MOV R5, 0x0 ;  /* 0x0000000000057802 */ /* 0x000fc80000000f00 */
[----:B------:R-:W-:Y:S05]  /*b800*/  RET.REL.NODEC R4 `(_ZN7cutlass13device_kernelINS_4gemm6kernel13GemmUniversalIN4cute5tupleIJiiiiEEENS1_10collective13CollectiveMmaINS1_35MainloopSm100TmaUmmaWarpSpecializedILi16ELi2ELi4ENS5_IJNS4_1CILi2EEENSA_ILi4EEENSA_ILi1EEEEEEEENS5_IJNSA_ILi128EEENSA_ILi256EEENSA_ILi64EEEEEENS_12float_e4m3_tENS5_IJlSD_lEEESK_SL_NS4_8TiledMMAINS4_8MMA_AtomIJNS4_10MMA_TraitsINS4_25SM100_MMA_F8F6F4_2x1SM_SSEJSK_SK_fSG_SH_NS4_17integral_constantINS4_4UMMA5MajorELSS_0EEEST_NSQ_INSR_7ScaleInELSU_0EEESV_EEEEEENS4_6LayoutINS5_IJSD_SD_SD_EEENS5_IJNSA_ILi0EEES10_S10_EEEEENS5_IJNS4_10UnderscoreES13_S13_EEEEENS4_28SM100_TMA_2SM_LOAD_MULTICASTENS4_14ComposedLayoutINS4_7SwizzleILi2ELi4ELi3EEENS4_18smem_ptr_flag_bitsILi8EEENSY_INS5_IJNSA_ILi8EEESI_EEENS5_IJSI_SD_EEEEEEEvNS4_8identityENS4_18SM100_TMA_2SM_LOADES1G_vS1H_EENS_8epilogue10collective18CollectiveEpilogueINS1K_23Sm100TmaWarpSpecializedILi4ELi2ELi32ELb0ELb0EEEJNS5_IJSI_SH_SI_EEENS5_IJNSY_ISI_SD_EENSY_INS5_IJNSA_ILi32EEESB_EEENS5_IJSD_SG_EEEEEEEESK_SL_SK_SL_NS1K_6fusion15FusionCallbacksIS1O_NS1W_17LinearCombinationISK_fSK_fLNS_15FloatRoundStyleE2EEES1P_S1V_JEEENS4_5SM1004TMEM4LOAD26SM100_TMEM_LOAD_32dp32b32xENS4_13SM90_TMA_LOADENS17_INS18_ILi1ELi4ELi3EEES1B_NSY_INS5_IJS1C_S1R_EEENS5_IJS1R_SD_EEEEEEENS4_39AutoVectorizingCopyWithAssumedAlignmentILi128EEENS4_14SM90_TMA_STOREES2B_S2D_S2D_EEEvvEEEEvNT_6ParamsE) ;  /* 0xffffff4404fc7950 */ /* 0x000fea0003c3ffff */
        .weak           $__internal_2_$__cuda_sm10x_tcgen05_guardrail_trap_unallocated_columns_being_dealloced
        .type           $__internal_2_$__cuda_sm10x_tcgen05_guardrail_trap_unallocated_columns_being_dealloced,@function
        .size           $__internal_2_$__cuda_sm10x_tcgen05_guardrail_trap_unallocated_columns_being_dealloced,(.L_x_228 - $__internal_2_$__cuda_sm10x_tcgen05_guardrail_trap_unallocated_columns_being_dealloced)
$__internal_2_$__cuda_sm10x_tcgen05_guardrail_trap_unallocated_columns_being_dealloced:
[----:B------:R-:W-:Y:S05]  /*b810*/  BPT.TRAP 0x1 ;  /* 0x000000040000795c */ /* 0x000fea0000300000 */
[----:B------:R-:W-:-:S04]  /*b820*/  HFMA2 R3, -RZ, RZ, 0, 0 ;  /* 0x00000000ff037431 */ /* 0x000fc800000001ff */
[----:B------:R-:W-:Y:S05]  /*b830*/  RET.REL.NODEC R2 `(_ZN7cutlass13device_kernelINS_4gemm6kernel13GemmUniversalIN4cute5tupleIJiiiiEEENS1_10collective13CollectiveMmaINS1_35MainloopSm100TmaUmmaWarpSpecializedILi16ELi2ELi4ENS5_IJNS4_1CILi2EEENSA_ILi4EEENSA_ILi1EEEEEEEENS5_IJNSA_ILi128EEENSA_ILi256EEENSA_ILi64EEEEEENS_12float_e4m3_tENS5_IJlSD_lEEESK_SL_NS4_8TiledMMAINS4_8MMA_AtomIJNS4_10MMA_TraitsINS4_25SM100_MMA_F8F6F4_2x1SM_SSEJSK_SK_fSG_SH_NS4_17integral_constantINS4_4UMMA5MajorELSS_0EEEST_NSQ_INSR_7ScaleInELSU_0EEESV_EEEEEENS4_6LayoutINS5_IJSD_SD_SD_EEENS5_IJNSA_ILi0EEES10_S10_EEEEENS5_IJNS4_10UnderscoreES13_S13_EEEEENS4_28SM100_TMA_2SM_LOAD_MULTICASTENS4_14ComposedLayoutINS4_7SwizzleILi2ELi4ELi3EEENS4_18smem_ptr_flag_bitsILi8EEENSY_INS5_IJNSA_ILi8EEESI_EEENS5_IJSI_SD_EEEEEEEvNS4_8identityENS4_18SM100_TMA_2SM_LOADES1G_vS1H_EENS_8epilogue10collective18CollectiveEpilogueINS1K_23Sm100TmaWarpSpecializedILi4ELi2ELi32ELb0ELb0EEEJNS5_IJSI_SH_SI_EEENS5_IJNSY_ISI_SD_EENSY_INS5_IJNSA_ILi32EEESB_EEENS5_IJSD_SG_EEEEEEEESK_SL_SK_SL_NS1K_6fusion15FusionCallbacksIS1O_NS1W_17LinearCombinationISK_fSK_fLNS_15FloatRoundStyleE2EEES1P_S1V_JEEENS4_5SM1004TMEM4LOAD26SM100_TMEM_LOAD_32dp32b32xENS4_13SM90_TMA_LOADENS17_INS18_ILi1ELi4ELi3EEES1B_NSY_INS5_IJS1C_S1R_EEENS5_IJS1R_SD_EEEEEEENS4_39AutoVectorizingCopyWithAssumedAlignmentILi128EEENS4_14SM90_TMA_STOREES2B_S2D_S2D_EEEvvEEEEvNT_6ParamsE) ;  /* 0xffffff4402f07950 */ /* 0x000fea0003c3ffff */
.L_x_227:
[----:B------:R-:W-:-:S00]  /*b840*/  BRA `(.L_x_227) ;  /* 0xfffffffc00fc7947 */ /* 0x000fc0000383ffff */
[----:B------:R-:W-:-:S00]  /*b850*/  NOP ;  /* 0x0000000000007918 */ /* 0x000fc00000000000 */
        /* <DEDUP_REMOVED lines=10> */
.L_x_228:


//--------------------- .nv.global.init           --------------------------
	.section	.nv.global.init,"aw",@progbits
.nv.global.init:
	.type		$str$27,@object
	.size		$str$27,($str$28 - $str$27)
$str$27:
        /*0000*/ 	.byte	0x28, 0x61, 0x64, 0x64, 0x72, 0x65, 0x73, 0x73, 0x20, 0x26, 0x20, 0x6d, 0x61, 0x73, 0x6b, 0x29
        /*0010*/ 	.byte	0x20, 0x3d, 0x3d, 0x20, 0x30, 0x00
	.type		$str$28,@object
	.size		$str$28,($str$26 - $str$28)
$str$28:
        /*0016*/ 	.byte	0x2f, 0x74, 0x6d, 0x70, 0x2f, 0x63, 0x75, 0x74, 0x6c, 0x61, 0x73, 0x73, 0x5f, 0x73, 0x77, 0x65
        /*0026*/ 	.byte	0x65, 0x70, 0x5f, 0x73, 0x72, 0x63, 0x2f, 0x69, 0x6e, 0x63, 0x6c, 0x75, 0x64, 0x65, 0x2f, 0x63
        /*0036*/ 	.byte	0x75, 0x74, 0x65, 0x2f, 0x70, 0x6f, 0x69, 0x6e, 0x74, 0x65, 0x72, 0x5f, 0x66, 0x6c, 0x61, 0x67
        /*0046*/ 	.byte	0x67, 0x65, 0x64, 0x2e, 0x68, 0x70, 0x70, 0x00
	.type		$str$26,@object
	.size		$str$26,($str$25 - $str$26)
$str$26:
        /*004e*/ 	.byte	0x2f, 0x74, 0x6d, 0x70, 0x2f, 0x63, 0x75, 0x74, 0x6c, 0x61, 0x73, 0x73, 0x5f, 0x73, 0x77, 0x65
        /*005e*/ 	.byte	0x65, 0x70, 0x5f, 0x73, 0x72, 0x63, 0x2f, 0x69, 0x6e, 0x63, 0x6c, 0x75, 0x64, 0x65, 0x2f, 0x63
        /*006e*/ 	.byte	0x75, 0x74, 0x65, 0x2f, 0x61, 0x74, 0x6f, 0x6d, 0x2f, 0x63, 0x6f, 0x70, 0x79, 0x5f, 0x74, 0x72
        /*007e*/ 	.byte	0x61, 0x69, 0x74, 0x73, 0x5f, 0x73, 0x6d, 0x31, 0x30, 0x30, 0x2e, 0x68, 0x70, 0x70, 0x00
	.type		$str$25,@object
	.size		$str$25,(__unnamed_1 - $str$25)
$str$25:
        /*008d*/ 	.byte	0x28, 0x28, 0x75, 0x69, 0x6e, 0x74, 0x33, 0x32, 0x5f, 0x74, 0x28, 0x74, 0x68, 0x72, 0x65, 0x61
        /*009d*/ 	.byte	0x64, 0x49, 0x64, 0x78, 0x2e, 0x78, 0x29, 0x20, 0x2f, 0x20, 0x33, 0x32, 0x29, 0x20, 0x25, 0x20
        /*00ad*/ 	.byte	0x34, 0x29, 0x20, 0x3d, 0x3d, 0x20, 0x28, 0x28, 0x28, 0x74, 0x6d, 0x65, 0x6d, 0x5f, 0x61, 0x64
        /*00bd*/ 	.byte	0x64, 0x72, 0x20, 0x3e, 0x3e, 0x20, 0x31, 0x36, 0x29, 0x20, 0x2f, 0x20, 0x33, 0x32, 0x29, 0x20
        /*00cd*/ 	.byte	0x25, 0x20, 0x34, 0x29, 0x00
	.type		__unnamed_1,@object
	.size		__unnamed_1,(__unnamed_2 - __unnamed_1)
__unnamed_1:
        /*00d2*/ 	.byte	0x61, 0x75, 0x74, 0x6f, 0x20, 0x63, 0x75, 0x74, 0x65, 0x3a, 0x3a, 0x61, 0x73, 0x5f, 0x70, 0x6f
        /* <DEDUP_REMOVED lines=24> */
        /*0262*/ 	.byte	0x3a, 0x3a, 0x43, 0x3c, 0x34, 0x30, 0x39, 0x36, 0x3e, 0x3e, 0x3e, 0x3e, 0x5d, 0x00
	.type		__unnamed_2,@object
	.size		__unnamed_2,(__unnamed_3 - __unnamed_2)
__unnamed_2:
        /* <DEDUP_REMOVED lines=26> */
	.type		__unnamed_3,@object
	.size		__unnamed_3,(.L_3 - __unnamed_3)
__unnamed_3:
        /* <DEDUP_REMOVED lines=40> */
        /*068e*/ 	.byte	0x74, 0x65, 0x3a, 0x3a, 0x43, 0x3c, 0x30, 0x3e, 0x3e, 0x3e, 0x3e, 0x5d, 0x00
.L_3:


//--------------------- .nv.shared._ZN7cutlass13device_kernelINS_4gemm6kernel13GemmUniversalIN4cute5tupleIJiiiiEEENS1_10collective13CollectiveMmaINS1_35MainloopSm100TmaUmmaWarpSpecializedILi16ELi2ELi4ENS5_IJNS4_1CILi2EEENSA_ILi4EEENSA_ILi1EEEEEEEENS5_IJNSA_ILi128EEENSA_ILi256EEENSA_ILi64EEEEEENS_12float_e4m3_tENS5_IJlSD_lEEESK_SL_NS4_8TiledMMAINS4_8MMA_AtomIJNS4_10MMA_TraitsINS4_25SM100_MMA_F8F6F4_2x1SM_SSEJSK_SK_fSG_SH_NS4_17integral_constantINS4_4UMMA5MajorELSS_0EEEST_NSQ_INSR_7ScaleInELSU_0EEESV_EEEEEENS4_6LayoutINS5_IJSD_SD_SD_EEENS5_IJNSA_ILi0EEES10_S10_EEEEENS5_IJNS4_10UnderscoreES13_S13_EEEEENS4_28SM100_TMA_2SM_LOAD_MULTICASTENS4_14ComposedLayoutINS4_7SwizzleILi2ELi4ELi3EEENS4_18smem_ptr_flag_bitsILi8EEENSY_INS5_IJNSA_ILi8EEESI_EEENS5_IJSI_SD_EEEEEEEvNS4_8identityENS4_18SM100_TMA_2SM_LOADES1G_vS1H_EENS_8epilogue10collective18CollectiveEpilogueINS1K_23Sm100TmaWarpSpecializedILi4ELi2ELi32ELb0ELb0EEEJNS5_IJSI_SH_SI_EEENS5_IJNSY_ISI_SD_EENSY_INS5_IJNSA_ILi32EEESB_EEENS5_IJSD_SG_EEEEEEEESK_SL_SK_SL_NS1K_6fusion15FusionCallbacksIS1O_NS1W_17LinearCombinationISK_fSK_fLNS_15FloatRoundStyleE2EEES1P_S1V_JEEENS4_5SM1004TMEM4LOAD26SM100_TMEM_LOAD_32dp32b32xENS4_13SM90_TMA_LOADENS17_INS18_ILi1ELi4ELi3EEES1B_NSY_INS5_IJS1C_S1R_EEENS5_IJS1R_SD_EEEEEEENS4_39AutoVectorizingCopyWithAssumedAlignmentILi128EEENS4_14SM90_TMA_STOREES2B_S2D_S2D_EEEvvEEEEvNT_6ParamsE --------------------------
	.section	.nv.shared._ZN7cutlass13device_kernelINS_4gemm6kernel13GemmUniversalIN4cute5tupleIJiiiiEEENS1_10collective13CollectiveMmaINS1_35MainloopSm100TmaUmmaWarpSpecializedILi16ELi2ELi4ENS5_IJNS4_1CILi2EEENSA_ILi4EEENSA_ILi1EEEEEEEENS5_IJNSA_ILi128EEENSA_ILi256EEENSA_ILi64EEEEEENS_12float_e4m3_tENS5_IJlSD_lEEESK_SL_NS4_8TiledMMAINS4_8MMA_AtomIJNS4_10MMA_TraitsINS4_25SM100_MMA_F8F6F4_2x1SM_SSEJSK_SK_fSG_SH_NS4_17integral_constantINS4_4UMMA5MajorELSS_0EEEST_NSQ_INSR_7ScaleInELSU_0EEESV_EEEEEENS4_6LayoutINS5_IJSD_SD_SD_EEENS5_IJNSA_ILi0EEES10_S10_EEEEENS5_IJNS4_10UnderscoreES13_S13_EEEEENS4_28SM100_TMA_2SM_LOAD_MULTICASTENS4_14ComposedLayoutINS4_7SwizzleILi2ELi4ELi3EEENS4_18smem_ptr_flag_bitsILi8EEENSY_INS5_IJNSA_ILi8EEESI_EEENS5_IJSI_SD_EEEEEEEvNS4_8identityENS4_18SM100_TMA_2SM_LOADES1G_vS1H_EENS_8epilogue10collective18CollectiveEpilogueINS1K_23Sm100TmaWarpSpecializedILi4ELi2ELi32ELb0ELb0EEEJNS5_IJSI_SH_SI_EEENS5_IJNSY_ISI_SD_EENSY_INS5_IJNSA_ILi32EEESB_EEENS5_IJSD_SG_EEEEEEEESK_SL_SK_SL_NS1K_6fusion15FusionCallbacksIS1O_NS1W_17LinearCombinationISK_fSK_fLNS_15FloatRoundStyleE2EEES1P_S1V_JEEENS4_5SM1004TMEM4LOAD26SM100_TMEM_LOAD_32dp32b32xENS4_13SM90_TMA_LOADENS17_INS18_ILi1ELi4ELi3EEES1B_NSY_INS5_IJS1C_S1R_EEENS5_IJS1R_SD_EEEEEEENS4_39AutoVectorizingCopyWithAssumedAlignmentILi128EEENS4_14SM90_TMA_STOREES2B_S2D_S2D_EEEvvEEEEvNT_6ParamsE,"aw",@nobits
	.sectionflags	@""
	.align	16
	.zero		1024


//--------------------- .nv.shared.reserved.0     --------------------------
	.section	.nv.shared.reserved.0,"aw",@nobits
	.weak		__nv_reservedSMEM_offset_0_alias
	.size		__nv_reservedSMEM_offset_0_alias, 0, 64
	.other		__nv_reservedSMEM_offset_0_alias,@"STO_CUDA_RESERVED_SHARED STV_DEFAULT"
__nv_reservedSMEM_offset_0_alias:
	.zero		0
.nv.shared.reserved.0:
	.zero		64
	.weak		__nv_reservedSMEM_tcgen05_partition
	.type		__nv_reservedSMEM_tcgen05_partition,@object
	.size		__nv_reservedSMEM_tcgen05_partition,(.L_0 - __nv_reservedSMEM_tcgen05_partition)
__nv_reservedSMEM_tcgen05_partition:
	.zero		32
.L_0:


//--------------------- .nv.global                --------------------------
	.section	.nv.global,"aw",@nobits
.nv.global:
	.type		_ZN40_INTERNAL_365b24dc_4_k_cu_5cd9bed4_313194cute1_E,@object
	.size		_ZN40_INTERNAL_365b24dc_4_k_cu_5cd9bed4_313194cute1_E,(_ZN40_INTERNAL_365b24dc_4_k_cu_5cd9bed4_313194cuda3std3__45__cpo6cbeginE - _ZN40_INTERNAL_365b24dc_4_k_cu_5cd9bed4_313194cute1_E)
_ZN40_INTERNAL_365b24dc_4_k_cu_5cd9bed4_313194cute1_E:
	.zero		1
	.type		_ZN40_INTERNAL_365b24dc_4_k_cu_5cd9bed4_313194cuda3std3__45__cpo6cbeginE,@object
	.size		_ZN40_INTERNAL_365b24dc_4_k_cu_5cd9bed4_313194cuda3std3__45__cpo6cbeginE,(_ZN40_INTERNAL_365b24dc_4_k_cu_5cd9bed4_313194cuda3std3__48in_placeE - _ZN40_INTERNAL_365b24dc_4_k_cu_5cd9bed4_313194cuda3std3__45__cpo6cbeginE)
_ZN40_INTERNAL_365b24dc_4_k_cu_5cd9bed4_313194cuda3std3__45__cpo6cbeginE:
	.zero		1
	.type		_ZN40_INTERNAL_365b24dc_4_k_cu_5cd9bed4_313194cuda3std3__48in_placeE,@object
	.size		_ZN40_INTERNAL_365b24dc_4_k_cu_5cd9bed4_313194cuda3std3__48in_placeE,(_ZN40_INTERNAL_365b24dc_4_k_cu_5cd9bed4_313194cuda3std6ranges3__45__cpo9iter_moveE - _ZN40_INTERNAL_365b24dc_4_k_cu_5cd9bed4_313194cuda3std3__48in_placeE)
_ZN40_INTERNAL_365b24dc_4_k_cu_5cd9bed4_313194cuda3std3__48in_placeE:
	.zero		1
	.type		_ZN40_INTERNAL_365b24dc_4_k_cu_5cd9bed4_313194cuda3std6ranges3__45__cpo9iter_moveE,@object
	.size		_ZN40_INTERNAL_365b24dc_4_k_cu_5cd9bed4_313194cuda3std6ranges3__45__cpo9iter_moveE,(_ZN40_INTERNAL_365b24dc_4_k_cu_5cd9bed4_313194cuda3std3__45__cpo5beginE - _ZN40_INTERNAL_365b24dc_4_k_cu_5cd9bed4_313194cuda3std6ranges3__45__cpo9iter_moveE)
_ZN40_INTERNAL_365b24dc_4_k_cu_5cd9bed4_313194cuda3std6ranges3__45__cpo9iter_moveE:
	.zero		1
	.type		_ZN40_INTERNAL_365b24dc_4_k_cu_5cd9bed4_313194cuda3std3__45__cpo5beginE,@object
	.size		_ZN40_INTERNAL_365b24dc_4_k_cu_5cd9bed4_313194cuda3std3__45__cpo5beginE,(_ZN40_INTERNAL_365b24dc_4_k_cu_5cd9bed4_313194cuda3std3__442_GLOBAL__N__365b24dc_4_k_cu_5cd9bed4_313196ignoreE - _ZN40_INTERNAL_365b24dc_4_k_cu_5cd9bed4_313194cuda3std3__45__cpo5beginE)
_ZN40_INTERNAL_365b24dc_4_k_cu_5cd9bed4_313194cuda3std3__45__cpo5beginE:
	.zero		1
	.type		_ZN40_INTERNAL_365b24dc_4_k_cu_5cd9bed4_313194cuda3std3__442_GLOBAL__N__365b24dc_4_k_cu_5cd9bed4_313196ignoreE,@object
	.size		_ZN40_INTERNAL_365b24dc_4_k_cu_5cd9bed4_313194cuda3std3__442_GLOBAL__N__365b24dc_4_k_cu_5cd9bed4_313196ignoreE,(_ZN40_INTERNAL_365b24dc_4_k_cu_5cd9bed4_313194cute7productE - _ZN40_INTERNAL_365b24dc_4_k_cu_5cd9bed4_313194cuda3std3__442_GLOBAL__N__365b24dc_4_k_cu_5cd9bed4_313196ignoreE)
_ZN40_INTERNAL_365b24dc_4_k_cu_5cd9bed4_313194cuda3std3__442_GLOBAL__N__365b24dc_4_k_cu_5cd9bed4_313196ignoreE:
	.zero		1
	.type		_ZN40_INTERNAL_365b24dc_4_k_cu_5cd9bed4_313194cute7productE,@object
	.size		_ZN40_INTERNAL_365b24dc_4_k_cu_5cd9bed4_313194cute7productE,(_ZN40_INTERNAL_365b24dc_4_k_cu_5cd9bed4_313194cuda3std3__45__cpo3endE - _ZN40_INTERNAL_365b24dc_4_k_cu_5cd9bed4_313194cute7productE)
_ZN40_INTERNAL_365b24dc_4_k_cu_5cd9bed4_313194cute7productE:
	.zero		1
	.type		_ZN40_INTERNAL_365b24dc_4_k_cu_5cd9bed4_313194cuda3std3__45__cpo3endE,@object
	.size		_ZN40_INTERNAL_365b24dc_4_k_cu_5cd9bed4_313194cuda3std3__45__cpo3endE,(_ZN40_INTERNAL_365b24dc_4_k_cu_5cd9bed4_313194cuda3std3__419piecewise_constructE - _ZN40_INTERNAL_365b24dc_4_k_cu_5cd9bed4_313194cuda3std3__45__cpo3endE)
_ZN40_INTERNAL_365b24dc_4_k_cu_5cd9bed4_313194cuda3std3__45__cpo3endE:
	.zero		1
	.type		_ZN40_INTERNAL_365b24dc_4_k_cu_5cd9bed4_313194cuda3std3__419piecewise_constructE,@object
	.size		_ZN40_INTERNAL_365b24dc_4_k_cu_5cd9bed4_313194cuda3std3__419piecewise_constructE,(_ZN40_INTERNAL_365b24dc_4_k_cu_5cd9bed4_313194cuda3std3__45__cpo4cendE - _ZN40_INTERNAL_365b24dc_4_k_cu_5cd9bed4_313194cuda3std3__419piecewise_constructE)
_ZN40_INTERNAL_365b24dc_4_k_cu_5cd9bed4_313194cuda3std3__419piecewise_constructE:
	.zero		1
	.type		_ZN40_INTERNAL_365b24dc_4_k_cu_5cd9bed4_313194cuda3std3__45__cpo4cendE,@object
	.size		_ZN40_INTERNAL_365b24dc_4_k_cu_5cd9bed4_313194cuda3std3__45__cpo4cendE,(_ZN40_INTERNAL_365b24dc_4_k_cu_5cd9bed4_313194cuda3std6ranges3__45__cpo4swapE - _ZN40_INTERNAL_365b24dc_4_k_cu_5cd9bed4_313194cuda3std3__45__cpo4cendE)
_ZN40_INTERNAL_365b24dc_4_k_cu_5cd9bed4_313194cuda3std3__45__cpo4cendE:
	.zero		1
	.type		_ZN40_INTERNAL_365b24dc_4_k_cu_5cd9bed4_313194cuda3std6ranges3__45__cpo4swapE,@object
	.size		_ZN40_INTERNAL_365b24dc_4_k_cu_5cd9bed4_313194cuda3std6ranges3__45__cpo4swapE,(.L_11 - _ZN40_INTERNAL_365b24dc_4_k_cu_5cd9bed4_313194cuda3std6ranges3__45__cpo4swapE)
_ZN40_INTERNAL_365b24dc_4_k_cu_5cd9bed4_313194cuda3std6ranges3__45__cpo4swapE:
	.zero		1
.L_11:


//--------------------- .nv.constant0._ZN7cutlass13device_kernelINS_4gemm6kernel13GemmUniversalIN4cute5tupleIJiiiiEEENS1_10collective13CollectiveMmaINS1_35MainloopSm100TmaUmmaWarpSpecializedILi16ELi2ELi4ENS5_IJNS4_1CILi2EEENSA_ILi4EEENSA_ILi1EEEEEEEENS5_IJNSA_ILi128EEENSA_ILi256EEENSA_ILi64EEEEEENS_12float_e4m3_tENS5_IJlSD_lEEESK_SL_NS4_8TiledMMAINS4_8MMA_AtomIJNS4_10MMA_TraitsINS4_25SM100_MMA_F8F6F4_2x1SM_SSEJSK_SK_fSG_SH_NS4_17integral_constantINS4_4UMMA5MajorELSS_0EEEST_NSQ_INSR_7ScaleInELSU_0EEESV_EEEEEENS4_6LayoutINS5_IJSD_SD_SD_EEENS5_IJNSA_ILi0EEES10_S10_EEEEENS5_IJNS4_10UnderscoreES13_S13_EEEEENS4_28SM100_TMA_2SM_LOAD_MULTICASTENS4_14ComposedLayoutINS4_7SwizzleILi2ELi4ELi3EEENS4_18smem_ptr_flag_bitsILi8EEENSY_INS5_IJNSA_ILi8EEESI_EEENS5_IJSI_SD_EEEEEEEvNS4_8identityENS4_18SM100_TMA_2SM_LOADES1G_vS1H_EENS_8epilogue10collective18CollectiveEpilogueINS1K_23Sm100TmaWarpSpecializedILi4ELi2ELi32ELb0ELb0EEEJNS5_IJSI_SH_SI_EEENS5_IJNSY_ISI_SD_EENSY_INS5_IJNSA_ILi32EEESB_EEENS5_IJSD_SG_EEEEEEEESK_SL_SK_SL_NS1K_6fusion15FusionCallbacksIS1O_NS1W_17LinearCombinationISK_fSK_fLNS_15FloatRoundStyleE2EEES1P_S1V_JEEENS4_5SM1004TMEM4LOAD26SM100_TMEM_LOAD_32dp32b32xENS4_13SM90_TMA_LOADENS17_INS18_ILi1ELi4ELi3EEES1B_NSY_INS5_IJS1C_S1R_EEENS5_IJS1R_SD_EEEEEEENS4_39AutoVectorizingCopyWithAssumedAlignmentILi128EEENS4_14SM90_TMA_STOREES2B_S2D_S2D_EEEvvEEEEvNT_6ParamsE --------------------------
	.section	.nv.constant0._ZN7cutlass13device_kernelINS_4gemm6kernel13GemmUniversalIN4cute5tupleIJiiiiEEENS1_10collective13CollectiveMmaINS1_35MainloopSm100TmaUmmaWarpSpecializedILi16ELi2ELi4ENS5_IJNS4_1CILi2EEENSA_ILi4EEENSA_ILi1EEEEEEEENS5_IJNSA_ILi128EEENSA_ILi256EEENSA_ILi64EEEEEENS_12float_e4m3_tENS5_IJlSD_lEEESK_SL_NS4_8TiledMMAINS4_8MMA_AtomIJNS4_10MMA_TraitsINS4_25SM100_MMA_F8F6F4_2x1SM_SSEJSK_SK_fSG_SH_NS4_17integral_constantINS4_4UMMA5MajorELSS_0EEEST_NSQ_INSR_7ScaleInELSU_0EEESV_EEEEEENS4_6LayoutINS5_IJSD_SD_SD_EEENS5_IJNSA_ILi0EEES10_S10_EEEEENS5_IJNS4_10UnderscoreES13_S13_EEEEENS4_28SM100_TMA_2SM_LOAD_MULTICASTENS4_14ComposedLayoutINS4_7SwizzleILi2ELi4ELi3EEENS4_18smem_ptr_flag_bitsILi8EEENSY_INS5_IJNSA_ILi8EEESI_EEENS5_IJSI_SD_EEEEEEEvNS4_8identityENS4_18SM100_TMA_2SM_LOADES1G_vS1H_EENS_8epilogue10collective18CollectiveEpilogueINS1K_23Sm100TmaWarpSpecializedILi4ELi2ELi32ELb0ELb0EEEJNS5_IJSI_SH_SI_EEENS5_IJNSY_ISI_SD_EENSY_INS5_IJNSA_ILi32EEESB_EEENS5_IJSD_SG_EEEEEEEESK_SL_SK_SL_NS1K_6fusion15FusionCallbacksIS1O_NS1W_17LinearCombinationISK_fSK_fLNS_15FloatRoundStyleE2EEES1P_S1V_JEEENS4_5SM1004TMEM4LOAD26SM100_TMEM_LOAD_32dp32b32xENS4_13SM90_TMA_LOADENS17_INS18_ILi1ELi4ELi3EEES1B_NSY_INS5_IJS1C_S1R_EEENS5_IJS1R_SD_EEEEEEENS4_39AutoVectorizingCopyWithAssumedAlignmentILi128EEENS4_14SM90_TMA_STOREES2B_S2D_S2D_EEEvvEEEEvNT_6ParamsE,"a",@progbits
	.sectionflags	@""
	.align	4
.nv.constant0._ZN7cutlass13device_kernelINS_4gemm6kernel13GemmUniversalIN4cute5tupleIJiiiiEEENS1_10collective13CollectiveMmaINS1_35MainloopSm100TmaUmmaWarpSpecializedILi16ELi2ELi4ENS5_IJNS4_1CILi2EEENSA_ILi4EEENSA_ILi1EEEEEEEENS5_IJNSA_ILi128EEENSA_ILi256EEENSA_ILi64EEEEEENS_12float_e4m3_tENS5_IJlSD_lEEESK_SL_NS4_8TiledMMAINS4_8MMA_AtomIJNS4_10MMA_TraitsINS4_25SM100_MMA_F8F6F4_2x1SM_SSEJSK_SK_fSG_SH_NS4_17integral_constantINS4_4UMMA5MajorELSS_0EEEST_NSQ_INSR_7ScaleInELSU_0EEESV_EEEEEENS4_6LayoutINS5_IJSD_SD_SD_EEENS5_IJNSA_ILi0EEES10_S10_EEEEENS5_IJNS4_10UnderscoreES13_S13_EEEEENS4_28SM100_TMA_2SM_LOAD_MULTICASTENS4_14ComposedLayoutINS4_7SwizzleILi2ELi4ELi3EEENS4_18smem_ptr_flag_bitsILi8EEENSY_INS5_IJNSA_ILi8EEESI_EEENS5_IJSI_SD_EEEEEEEvNS4_8identityENS4_18SM100_TMA_2SM_LOADES1G_vS1H_EENS_8epilogue10collective18CollectiveEpilogueINS1K_23Sm100TmaWarpSpecializedILi4ELi2ELi32ELb0ELb0EEEJNS5_IJSI_SH_SI_EEENS5_IJNSY_ISI_SD_EENSY_INS5_IJNSA_ILi32EEESB_EEENS5_IJSD_SG_EEEEEEEESK_SL_SK_SL_NS1K_6fusion15FusionCallbacksIS1O_NS1W_17LinearCombinationISK_fSK_fLNS_15FloatRoundStyleE2EEES1P_S1V_JEEENS4_5SM1004TMEM4LOAD26SM100_TMEM_LOAD_32dp32b32xENS4_13SM90_TMA_LOADENS17_INS18_ILi1ELi4ELi3EEES1B_NSY_INS5_IJS1C_S1R_EEENS5_IJS1R_SD_EEEEEEENS4_39AutoVectorizingCopyWithAssumedAlignmentILi128EEENS4_14SM90_TMA_STOREES2B_S2D_S2D_EEEvvEEEEvNT_6ParamsE:
	.zero		2944


//--------------------- SYMBOLS --------------------------

	.type		.nv.reservedSmem.offset0,@object
	.size		.nv.reservedSmem.offset0,0x4
	.type		.nv.reservedSmem.cap,@object
	.size		.nv.reservedSmem.cap,0x4
	.type		__assertfail,@function
